// auto-generated by cutlass_sweep.gemm — config: {"arch": "sm_90", "cluster_m": 1, "cluster_n": 1, "dtype": "fp32", "dtype_b": "fp32", "layout": "nt", "stages": 7, "tile_k": 128, "tile_m": 64, "tile_n": 128}
#include "cutlass/cutlass.h"
#include "cutlass/gemm/collective/collective_builder.hpp"
#include "cutlass/gemm/device/gemm_universal_adapter.h"
#include "cutlass/gemm/kernel/gemm_universal.hpp"
#include "cutlass/epilogue/collective/collective_builder.hpp"

using ElemA = float;
using ElemB = float;
using ElemCD = float;
using Acc  = float;
using TileShape    = cute::Shape<cute::_64, cute::_128, cute::_128>;
using ClusterShape = cute::Shape<cute::_1, cute::_1, cute::_1>;

using CollectiveEpilogue = typename cutlass::epilogue::collective::CollectiveBuilder<
    cutlass::arch::Sm90, cutlass::arch::OpClassTensorOp,
    TileShape, ClusterShape,
    cutlass::epilogue::collective::EpilogueTileAuto,
    Acc, Acc,
    ElemCD, cutlass::layout::RowMajor, 128 / cutlass::sizeof_bits<ElemCD>::value,
    ElemCD, cutlass::layout::RowMajor, 128 / cutlass::sizeof_bits<ElemCD>::value,
    cutlass::epilogue::collective::EpilogueScheduleAuto
  >::CollectiveOp;

using CollectiveMainloop = typename cutlass::gemm::collective::CollectiveBuilder<
    cutlass::arch::Sm90, cutlass::arch::OpClassTensorOp,
    ElemA, cutlass::layout::RowMajor, 128 / cutlass::sizeof_bits<ElemA>::value,
    ElemB, cutlass::layout::ColumnMajor, 128 / cutlass::sizeof_bits<ElemB>::value,
    Acc,
    TileShape, ClusterShape,
    cutlass::gemm::collective::StageCount<7>,
    cutlass::gemm::collective::KernelScheduleAuto
  >::CollectiveOp;

using GemmKernel = cutlass::gemm::kernel::GemmUniversal<
    cute::Shape<int,int,int,int>,
    CollectiveMainloop,
    CollectiveEpilogue
>;
using Gemm = cutlass::gemm::device::GemmUniversalAdapter<GemmKernel>;

// Force the device kernel symbol into the cubin without needing a host main.
auto* _anchor = &cutlass::device_kernel<GemmKernel>;


// ===== COMPILED SASS (sm_90a) =====

	.target	sm_90a

	.elftype	@"ET_EXEC"


//--------------------- .note.nv.tkinfo           --------------------------
	.section	.note.nv.tkinfo,"",@"SHT_NOTE"
	.sectionflags	@"SHF_NOTE_NV_TKINFO"
	.tkinfo
        /*0018*/ 	.word	0x00000002
        /*0030*/ 	.string	""
        /*0030*/ 	.string	"ptxas"
        /*0030*/ 	.string	"Cuda compilation tools, release 13.0, V13.0.88"
        /*0030*/ 	.string	"Build cuda_13.0.r13.0/compiler.36424714_0"
        /*0030*/ 	.string	"-arch sm_90a -m 64 "



//--------------------- .note.nv.cuinfo           --------------------------
	.section	.note.nv.cuinfo,"",@"SHT_NOTE"
	.sectionflags	@"SHF_NOTE_NV_CUINFO"
        /*0018*/ 	.short	0x0002
        /*001a*/ 	.short	0x005a
        /*001c*/ 	.short	0x0082
	.zero		2


//--------------------- .nv.info                  --------------------------
	.section	.nv.info,"",@"SHT_CUDA_INFO"
	.align	4


	//----- nvinfo : EIATTR_REGCOUNT
	.align		4
        /*0000*/ 	.byte	0x04, 0x2f
        /*0002*/ 	.short	(.L_15 - .L_14)
	.align		4
.L_14:
        /*0004*/ 	.word	index@(_ZN7cutlass13device_kernelINS_4gemm6kernel13GemmUniversalIN4cute5tupleIJiiiiEEENS1_10collective13CollectiveMmaINS1_34MainloopSm90TmaGmmaWarpSpecializedILi7ENS5_IJNS4_1CILi1EEESB_SB_EEENS1_32KernelTmaWarpSpecializedPingpongEEENS5_IJNSA_ILi64EEENSA_ILi128EEESG_EEEfNS5_IJlSB_lEEEfSI_NS4_8TiledMMAINS4_8MMA_AtomIJNS4_4SM904GMMA30MMA_64x128x8_F32TF32TF32_SS_TNILNSM_7ScaleInE1ELSO_1EEEEEENS4_6LayoutISC_NS5_IJNSA_ILi0EEESS_SS_EEEEENS5_IJNS4_10UnderscoreESV_SV_EEEEENS4_13SM90_TMA_LOADENS4_14ComposedLayoutINS4_7SwizzleILi3ELi4ELi3EEENS4_18smem_ptr_flag_bitsILi32EEENSR_INS5_IJNSA_ILi8EEENSA_ILi32EEEEEENS5_IJS15_SB_EEEEEEEvNS4_8identityESY_S19_vS1A_EENS_8epilogue10collective6detail29Sm90TmaWarpSpecializedAdapterINS1D_15DefaultEpilogueIfSI_SI_NS1C_6thread17LinearCombinationIfLi1EffLNS1H_9ScaleType4KindE0ELNS_15FloatRoundStyleE2EfEENS1_15EpilogueDefaultEEEEEvvEEEEvNT_6ParamsE)
        /*0008*/ 	.word	0x000000a8


	//----- nvinfo : EIATTR_FRAME_SIZE
	.align		4
.L_15:
        /*000c*/ 	.byte	0x04, 0x11
        /*000e*/ 	.short	(.L_17 - .L_16)
	.align		4
.L_16:
        /*0010*/ 	.word	index@(_ZN7cutlass13device_kernelINS_4gemm6kernel13GemmUniversalIN4cute5tupleIJiiiiEEENS1_10collective13CollectiveMmaINS1_34MainloopSm90TmaGmmaWarpSpecializedILi7ENS5_IJNS4_1CILi1EEESB_SB_EEENS1_32KernelTmaWarpSpecializedPingpongEEENS5_IJNSA_ILi64EEENSA_ILi128EEESG_EEEfNS5_IJlSB_lEEEfSI_NS4_8TiledMMAINS4_8MMA_AtomIJNS4_4SM904GMMA30MMA_64x128x8_F32TF32TF32_SS_TNILNSM_7ScaleInE1ELSO_1EEEEEENS4_6LayoutISC_NS5_IJNSA_ILi0EEESS_SS_EEEEENS5_IJNS4_10UnderscoreESV_SV_EEEEENS4_13SM90_TMA_LOADENS4_14ComposedLayoutINS4_7SwizzleILi3ELi4ELi3EEENS4_18smem_ptr_flag_bitsILi32EEENSR_INS5_IJNSA_ILi8EEENSA_ILi32EEEEEENS5_IJS15_SB_EEEEEEEvNS4_8identityESY_S19_vS1A_EENS_8epilogue10collective6detail29Sm90TmaWarpSpecializedAdapterINS1D_15DefaultEpilogueIfSI_SI_NS1C_6thread17LinearCombinationIfLi1EffLNS1H_9ScaleType4KindE0ELNS_15FloatRoundStyleE2EfEENS1_15EpilogueDefaultEEEEEvvEEEEvNT_6ParamsE)
        /*0014*/ 	.word	0x00000008


	//----- nvinfo : EIATTR_MIN_STACK_SIZE
	.align		4
.L_17:
        /*0018*/ 	.byte	0x04, 0x12
        /*001a*/ 	.short	(.L_19 - .L_18)
	.align		4
.L_18:
        /*001c*/ 	.word	index@(_ZN7cutlass13device_kernelINS_4gemm6kernel13GemmUniversalIN4cute5tupleIJiiiiEEENS1_10collective13CollectiveMmaINS1_34MainloopSm90TmaGmmaWarpSpecializedILi7ENS5_IJNS4_1CILi1EEESB_SB_EEENS1_32KernelTmaWarpSpecializedPingpongEEENS5_IJNSA_ILi64EEENSA_ILi128EEESG_EEEfNS5_IJlSB_lEEEfSI_NS4_8TiledMMAINS4_8MMA_AtomIJNS4_4SM904GMMA30MMA_64x128x8_F32TF32TF32_SS_TNILNSM_7ScaleInE1ELSO_1EEEEEENS4_6LayoutISC_NS5_IJNSA_ILi0EEESS_SS_EEEEENS5_IJNS4_10UnderscoreESV_SV_EEEEENS4_13SM90_TMA_LOADENS4_14ComposedLayoutINS4_7SwizzleILi3ELi4ELi3EEENS4_18smem_ptr_flag_bitsILi32EEENSR_INS5_IJNSA_ILi8EEENSA_ILi32EEEEEENS5_IJS15_SB_EEEEEEEvNS4_8identityESY_S19_vS1A_EENS_8epilogue10collective6detail29Sm90TmaWarpSpecializedAdapterINS1D_15DefaultEpilogueIfSI_SI_NS1C_6thread17LinearCombinationIfLi1EffLNS1H_9ScaleType4KindE0ELNS_15FloatRoundStyleE2EfEENS1_15EpilogueDefaultEEEEEvvEEEEvNT_6ParamsE)
        /*0020*/ 	.word	0x00000008
.L_19:


//--------------------- .nv.compat                --------------------------
	.section	.nv.compat,"",@"SHT_CUDA_COMPAT_INFO"
	.align	4
        /*0000*/ 	.byte	0x02, 0x09, 0x01, 0x00, 0x02, 0x02, 0x04, 0x00, 0x02, 0x05, 0x05, 0x00, 0x03, 0x07, 0x01, 0x01
        /*0010*/ 	.byte	0x02, 0x03, 0x01, 0x00, 0x02, 0x06, 0x01, 0x00, 0x04, 0x0b, 0x08, 0x00, 0x00, 0x00, 0x00, 0x00
        /*0020*/ 	.byte	0x00, 0x00, 0x00, 0x00


//--------------------- .nv.info._ZN7cutlass13device_kernelINS_4gemm6kernel13GemmUniversalIN4cute5tupleIJiiiiEEENS1_10collective13CollectiveMmaINS1_34MainloopSm90TmaGmmaWarpSpecializedILi7ENS5_IJNS4_1CILi1EEESB_SB_EEENS1_32KernelTmaWarpSpecializedPingpongEEENS5_IJNSA_ILi64EEENSA_ILi128EEESG_EEEfNS5_IJlSB_lEEEfSI_NS4_8TiledMMAINS4_8MMA_AtomIJNS4_4SM904GMMA30MMA_64x128x8_F32TF32TF32_SS_TNILNSM_7ScaleInE1ELSO_1EEEEEENS4_6LayoutISC_NS5_IJNSA_ILi0EEESS_SS_EEEEENS5_IJNS4_10UnderscoreESV_SV_EEEEENS4_13SM90_TMA_LOADENS4_14ComposedLayoutINS4_7SwizzleILi3ELi4ELi3EEENS4_18smem_ptr_flag_bitsILi32EEENSR_INS5_IJNSA_ILi8EEENSA_ILi32EEEEEENS5_IJS15_SB_EEEEEEEvNS4_8identityESY_S19_vS1A_EENS_8epilogue10collective6detail29Sm90TmaWarpSpecializedAdapterINS1D_15DefaultEpilogueIfSI_SI_NS1C_6thread17LinearCombinationIfLi1EffLNS1H_9ScaleType4KindE0ELNS_15FloatRoundStyleE2EfEENS1_15EpilogueDefaultEEEEEvvEEEEvNT_6ParamsE --------------------------
	.section	.nv.info._ZN7cutlass13device_kernelINS_4gemm6kernel13GemmUniversalIN4cute5tupleIJiiiiEEENS1_10collective13CollectiveMmaINS1_34MainloopSm90TmaGmmaWarpSpecializedILi7ENS5_IJNS4_1CILi1EEESB_SB_EEENS1_32KernelTmaWarpSpecializedPingpongEEENS5_IJNSA_ILi64EEENSA_ILi128EEESG_EEEfNS5_IJlSB_lEEEfSI_NS4_8TiledMMAINS4_8MMA_AtomIJNS4_4SM904GMMA30MMA_64x128x8_F32TF32TF32_SS_TNILNSM_7ScaleInE1ELSO_1EEEEEENS4_6LayoutISC_NS5_IJNSA_ILi0EEESS_SS_EEEEENS5_IJNS4_10UnderscoreESV_SV_EEEEENS4_13SM90_TMA_LOADENS4_14ComposedLayoutINS4_7SwizzleILi3ELi4ELi3EEENS4_18smem_ptr_flag_bitsILi32EEENSR_INS5_IJNSA_ILi8EEENSA_ILi32EEEEEENS5_IJS15_SB_EEEEEEEvNS4_8identityESY_S19_vS1A_EENS_8epilogue10collective6detail29Sm90TmaWarpSpecializedAdapterINS1D_15DefaultEpilogueIfSI_SI_NS1C_6thread17LinearCombinationIfLi1EffLNS1H_9ScaleType4KindE0ELNS_15FloatRoundStyleE2EfEENS1_15EpilogueDefaultEEEEEvvEEEEvNT_6ParamsE,"",@"SHT_CUDA_INFO"
	.sectionflags	@""
	.align	4


	//----- nvinfo : EIATTR_CUDA_API_VERSION
	.align		4
        /*0000*/ 	.byte	0x04, 0x37
        /*0002*/ 	.short	(.L_21 - .L_20)
.L_20:
        /*0004*/ 	.word	0x00000082


	//----- nvinfo : EIATTR_KPARAM_INFO
	.align		4
.L_21:
        /*0008*/ 	.byte	0x04, 0x17
        /*000a*/ 	.short	(.L_23 - .L_22)
.L_22:
        /*000c*/ 	.word	0x00000000
        /*0010*/ 	.short	0x0000
        /*0012*/ 	.short	0x0070
        /*0014*/ 	.byte	0x00, 0xf0, 0x01, 0x10


	//----- nvinfo : EIATTR_SPARSE_MMA_MASK
	.align		4
.L_23:
        /*0018*/ 	.byte	0x03, 0x50
        /*001a*/ 	.short	0x0000


	//----- nvinfo : EIATTR_MAXREG_COUNT
	.align		4
        /*001c*/ 	.byte	0x03, 0x1b
        /*001e*/ 	.short	0x00a8


	//----- nvinfo : EIATTR_NUM_BARRIERS
	.align		4
        /*0020*/ 	.byte	0x02, 0x4c
        /*0022*/ 	.byte	0x01
	.zero		1


	//----- nvinfo : EIATTR_EXTERNS
	.align		4
        /*0024*/ 	.byte	0x04, 0x0f
        /*0026*/ 	.short	(.L_25 - .L_24)


	//   ....[0]....
	.align		4
.L_24:
        /*0028*/ 	.word	index@(__assertfail)


	//----- nvinfo : EIATTR_ANNOTATIONS
	.align		4
.L_25:
        /*002c*/ 	.byte	0x04, 0x55
        /*002e*/ 	.short	(.L_27 - .L_26)


	//   ....[0]....
.L_26:
        /*0030*/ 	.word	0x00000001
        /*0034*/ 	.byte	0x30, 0x0b, 0x00, 0x00, 0x01, 0x00, 0x00, 0x00, 0x70, 0x12, 0x00, 0x00, 0x01, 0x00, 0x00, 0x00
        /*0044*/ 	.byte	0xd0, 0x5f, 0x00, 0x00, 0x01, 0x00, 0x00, 0x00, 0xe0, 0x6d, 0x00, 0x00


	//----- nvinfo : EIATTR_MERCURY_ISA_VERSION
	.align		4
.L_27:
        /*0050*/ 	.byte	0x03, 0x5f
        /*0052*/ 	.short	0x0101


	//----- nvinfo : EIATTR_INT_WARP_WIDE_INSTR_OFFSETS
	.align		4
        /*0054*/ 	.byte	0x04, 0x31
        /*0056*/ 	.short	(.L_29 - .L_28)


	//   ....[0]....
.L_28:
        /*0058*/ 	.word	0x00000450


	//   ....[1]....
        /*005c*/ 	.word	0x00000470


	//   ....[2]....
        /*0060*/ 	.word	0x000004f0


	//   ....[3]....
        /*0064*/ 	.word	0x00000500


	//   ....[4]....
        /*0068*/ 	.word	0x00000510


	//   ....[5]....
        /*006c*/ 	.word	0x00000530


	//   ....[6]....
        /*0070*/ 	.word	0x000005c0


	//   ....[7]....
        /*0074*/ 	.word	0x000005e0


	//----- nvinfo : EIATTR_COOP_GROUP_MASK_REGIDS
	.align		4
.L_29:
        /*0078*/ 	.byte	0x04, 0x29
        /*007a*/ 	.short	(.L_31 - .L_30)


	//   ....[0]....
.L_30:
        /*007c*/ 	.word	0xffffffff


	//   ....[1]....
        /*0080*/ 	.word	0xffffffff


	//   ....[2]....
        /*0084*/ 	.word	0xffffffff


	//   ....[3]....
        /*0088*/ 	.word	0xffffffff


	//   ....[4]....
        /*008c*/ 	.word	0xffffffff


	//   ....[5]....
        /*0090*/ 	.word	0xffffffff


	//----- nvinfo : EIATTR_COOP_GROUP_INSTR_OFFSETS
	.align		4
.L_31:
        /*0094*/ 	.byte	0x04, 0x28
        /*0096*/ 	.short	(.L_33 - .L_32)


	//   ....[0]....
.L_32:
        /*0098*/ 	.word	0x00000070


	//   ....[1]....
        /*009c*/ 	.word	0x00000080


	//   ....[2]....
        /*00a0*/ 	.word	0x00000140


	//   ....[3]....
        /*00a4*/ 	.word	0x00000330


	//   ....[4]....
        /*00a8*/ 	.word	0x00000370


	//   ....[5]....
        /*00ac*/ 	.word	0x000003b0


	//----- nvinfo : EIATTR_REG_RECONFIG
	.align		4
.L_33:
        /*00b0*/ 	.byte	0x01, 0x54
	.zero		2


	//----- nvinfo : EIATTR_SYSCALL_OFFSETS
	.align		4
        /*00b4*/ 	.byte	0x04, 0x46
        /*00b6*/ 	.short	(.L_35 - .L_34)


	//   ....[0]....
.L_34:
        /*00b8*/ 	.word	0x000016f0


	//----- nvinfo : EIATTR_MBARRIER_INSTR_OFFSETS
	.align		4
.L_35:
        /*00bc*/ 	.byte	0x04, 0x39
        /*00be*/ 	.short	(.L_37 - .L_36)


	//   ....[0]....
.L_36:
        /*00c0*/ 	.word	0x00000240
        /*00c4*/ 	.word	0x000000ff
        /*00c8*/ 	.word	0x00000000
        /*00cc*/ 	.short	0x0100
        /*00ce*/ 	.byte	0x08
	.zero		1


	//   ....[1]....
        /*00d0*/ 	.word	0x00000250
        /*00d4*/ 	.word	0x000000ff
        /*00d8*/ 	.word	0x00000038
        /*00dc*/ 	.short	0x0100
        /*00de*/ 	.byte	0x08
	.zero		1


	//   ....[2]....
        /*00e0*/ 	.word	0x00000260
        /*00e4*/ 	.word	0x000000ff
        /*00e8*/ 	.word	0x00000008
        /*00ec*/ 	.short	0x0100
        /*00ee*/ 	.byte	0x08
	.zero		1


	//   ....[3]....
        /*00f0*/ 	.word	0x00000270
        /*00f4*/ 	.word	0x000000ff
        /*00f8*/ 	.word	0x00000040
        /*00fc*/ 	.short	0x0100
        /*00fe*/ 	.byte	0x08
	.zero		1


	//   ....[4]....
        /*0100*/ 	.word	0x00000280
        /*0104*/ 	.word	0x000000ff
        /*0108*/ 	.word	0x00000010
        /*010c*/ 	.short	0x0100
        /*010e*/ 	.byte	0x08
	.zero		1


	//   ....[5]....
        /*0110*/ 	.word	0x00000290
        /*0114*/ 	.word	0x000000ff
        /*0118*/ 	.word	0x00000048
        /*011c*/ 	.short	0x0100
        /*011e*/ 	.byte	0x08
	.zero		1


	//   ....[6]....
        /*0120*/ 	.word	0x000002a0
        /*0124*/ 	.word	0x000000ff
        /*0128*/ 	.word	0x00000018
        /*012c*/ 	.short	0x0100
        /*012e*/ 	.byte	0x08
	.zero		1


	//   ....[7]....
        /*0130*/ 	.word	0x000002b0
        /*0134*/ 	.word	0x000000ff
        /*0138*/ 	.word	0x00000050
        /*013c*/ 	.short	0x0100
        /*013e*/ 	.byte	0x08
	.zero		1


	//   ....[8]....
        /*0140*/ 	.word	0x000002c0
        /*0144*/ 	.word	0x000000ff
        /*0148*/ 	.word	0x00000020
        /*014c*/ 	.short	0x0100
        /*014e*/ 	.byte	0x08
	.zero		1


	//   ....[9]....
        /*0150*/ 	.word	0x000002d0
        /*0154*/ 	.word	0x000000ff
        /*0158*/ 	.word	0x00000058
        /*015c*/ 	.short	0x0100
        /*015e*/ 	.byte	0x08
	.zero		1


	//   ....[10]....
        /*0160*/ 	.word	0x000002e0
        /*0164*/ 	.word	0x000000ff
        /*0168*/ 	.word	0x00000028
        /*016c*/ 	.short	0x0100
        /*016e*/ 	.byte	0x08
	.zero		1


	//   ....[11]....
        /*0170*/ 	.word	0x000002f0
        /*0174*/ 	.word	0x000000ff
        /*0178*/ 	.word	0x00000060
        /*017c*/ 	.short	0x0100
        /*017e*/ 	.byte	0x08
	.zero		1


	//   ....[12]....
        /*0180*/ 	.word	0x00000300
        /*0184*/ 	.word	0x000000ff
        /*0188*/ 	.word	0x00000030
        /*018c*/ 	.short	0x0100
        /*018e*/ 	.byte	0x08
	.zero		1


	//   ....[13]....
        /*0190*/ 	.word	0x00000310
        /*0194*/ 	.word	0x000000ff
        /*0198*/ 	.word	0x00000068
        /*019c*/ 	.short	0x0100
        /*019e*/ 	.byte	0x08
	.zero		1


	//   ....[14]....
        /*01a0*/ 	.word	0x00000620
        /*01a4*/ 	.word	0x000000ff
        /*01a8*/ 	.word	0x000000a0
        /*01ac*/ 	.short	0x0100
        /*01ae*/ 	.byte	0x08
	.zero		1


	//   ....[15]....
        /*01b0*/ 	.word	0x00000690
        /*01b4*/ 	.word	0x000000ff
        /*01b8*/ 	.word	0x000000a8
        /*01bc*/ 	.short	0x0100
        /*01be*/ 	.byte	0x08
	.zero		1


	//   ....[16]....
        /*01c0*/ 	.word	0x000006b0
        /*01c4*/ 	.word	0x000000ff
        /*01c8*/ 	.word	0x00000080
        /*01cc*/ 	.short	0x0100
        /*01ce*/ 	.byte	0x09
	.zero		1


	//   ....[17]....
        /*01d0*/ 	.word	0x000006c0
        /*01d4*/ 	.word	0x000000ff
        /*01d8*/ 	.word	0x00000088
        /*01dc*/ 	.short	0x0100
        /*01de*/ 	.byte	0x09
	.zero		1


	//   ....[18]....
        /*01e0*/ 	.word	0x000006d0
        /*01e4*/ 	.word	0x000000ff
        /*01e8*/ 	.word	0x00000090
        /*01ec*/ 	.short	0x0100
        /*01ee*/ 	.byte	0x09
	.zero		1


	//   ....[19]....
        /*01f0*/ 	.word	0x000006e0
        /*01f4*/ 	.word	0x000000ff
        /*01f8*/ 	.word	0x00000098
        /*01fc*/ 	.short	0x0100
        /*01fe*/ 	.byte	0x09
	.zero		1


	//   ....[20]....
        /*0200*/ 	.word	0x000015b0
        /*0204*/ 	.word	0x000000ff
        /*0208*/ 	.word	0xfffffff8
        /*020c*/ 	.short	0x010a
        /*020e*/ 	.byte	0x2b
	.zero		1


	//   ....[21]....
        /*0210*/ 	.word	0x00001770
        /*0214*/ 	.word	0x00000003
        /*0218*/ 	.word	0x00000000
        /*021c*/ 	.short	0x010a
        /*021e*/ 	.byte	0x3f
	.zero		1


	//   ....[22]....
        /*0220*/ 	.word	0x000017d0
        /*0224*/ 	.word	0x00000003
        /*0228*/ 	.word	0x00000000
        /*022c*/ 	.short	0x010a
        /*022e*/ 	.byte	0x3f
	.zero		1


	//   ....[23]....
        /*0230*/ 	.word	0x00002070
        /*0234*/ 	.word	0x000000ff
        /*0238*/ 	.word	0x00000000
        /*023c*/ 	.short	0x010a
        /*023e*/ 	.byte	0x08
	.zero		1


	//   ....[24]....
        /*0240*/ 	.word	0x000020b0
        /*0244*/ 	.word	0x000000ff
        /*0248*/ 	.word	0x00000000
        /*024c*/ 	.short	0x010a
        /*024e*/ 	.byte	0x08
	.zero		1


	//   ....[25]....
        /*0250*/ 	.word	0x00002850
        /*0254*/ 	.word	0x000000ff
        /*0258*/ 	.word	0x00000000
        /*025c*/ 	.short	0x0101
        /*025e*/ 	.byte	0x08
	.zero		1


	//   ....[26]....
        /*0260*/ 	.word	0x00002950
        /*0264*/ 	.word	0x00000003
        /*0268*/ 	.word	0x00000000
        /*026c*/ 	.short	0x0101
        /*026e*/ 	.byte	0x29
	.zero		1


	//   ....[27]....
        /*0270*/ 	.word	0x00002a40
        /*0274*/ 	.word	0x000000ff
        /*0278*/ 	.word	0x00000000
        /*027c*/ 	.short	0x0101
        /*027e*/ 	.byte	0x04
	.zero		1


	//   ....[28]....
        /*0280*/ 	.word	0x00002ab0
        /*0284*/ 	.word	0x000000ff
        /*0288*/ 	.word	0x00000008
        /*028c*/ 	.short	0x010a
        /*028e*/ 	.byte	0x2b
	.zero		1


	//   ....[29]....
        /*0290*/ 	.word	0x00006010
        /*0294*/ 	.word	0x00000000
        /*0298*/ 	.word	0x00000000
        /*029c*/ 	.short	0x0101
        /*029e*/ 	.byte	0x29
	.zero		1


	//   ....[30]....
        /*02a0*/ 	.word	0x00006920
        /*02a4*/ 	.word	0x0000000b
        /*02a8*/ 	.word	0x00000038
        /*02ac*/ 	.short	0x010a
        /*02ae*/ 	.byte	0x3f
	.zero		1


	//   ....[31]....
        /*02b0*/ 	.word	0x00006f40
        /*02b4*/ 	.word	0x00000006
        /*02b8*/ 	.word	0x000000a8
        /*02bc*/ 	.short	0x0101
        /*02be*/ 	.byte	0x3f
	.zero		1


	//   ....[32]....
        /*02c0*/ 	.word	0x00007650
        /*02c4*/ 	.word	0x00000007
        /*02c8*/ 	.word	0x00000000
        /*02cc*/ 	.short	0x010a
        /*02ce*/ 	.byte	0x3f
	.zero		1


	//   ....[33]....
        /*02d0*/ 	.word	0x000076d0
        /*02d4*/ 	.word	0x00000006
        /*02d8*/ 	.word	0x00000000
        /*02dc*/ 	.short	0x010a
        /*02de*/ 	.byte	0x3f
	.zero		1


	//   ....[34]....
        /*02e0*/ 	.word	0x00007760
        /*02e4*/ 	.word	0x00000007
        /*02e8*/ 	.word	0x00000000
        /*02ec*/ 	.short	0x010a
        /*02ee*/ 	.byte	0x3f
	.zero		1


	//   ....[35]....
        /*02f0*/ 	.word	0x000077f0
        /*02f4*/ 	.word	0x00000006
        /*02f8*/ 	.word	0x00000000
        /*02fc*/ 	.short	0x010a
        /*02fe*/ 	.byte	0x3f
	.zero		1


	//   ....[36]....
        /*0300*/ 	.word	0x00007880
        /*0304*/ 	.word	0x00000007
        /*0308*/ 	.word	0x00000000
        /*030c*/ 	.short	0x010a
        /*030e*/ 	.byte	0x3f
	.zero		1


	//   ....[37]....
        /*0310*/ 	.word	0x00007910
        /*0314*/ 	.word	0x00000006
        /*0318*/ 	.word	0x00000000
        /*031c*/ 	.short	0x010a
        /*031e*/ 	.byte	0x3f
	.zero		1


	//   ....[38]....
        /*0320*/ 	.word	0x000079a0
        /*0324*/ 	.word	0x00000005
        /*0328*/ 	.word	0x00000000
        /*032c*/ 	.short	0x010a
        /*032e*/ 	.byte	0x3f
	.zero		1


	//   ....[39]....
        /*0330*/ 	.word	0x00007a10
        /*0334*/ 	.word	0x00000003
        /*0338*/ 	.word	0xfffffff8
        /*033c*/ 	.short	0x010a
        /*033e*/ 	.byte	0x3f
	.zero		1


	//   ....[40]....
        /*0340*/ 	.word	0x00007a60
        /*0344*/ 	.word	0x00000003
        /*0348*/ 	.word	0x00000000
        /*034c*/ 	.short	0x010a
        /*034e*/ 	.byte	0x3f
	.zero		1


	//   ....[41]....
        /*0350*/ 	.word	0x00007ac0
        /*0354*/ 	.word	0x00000004
        /*0358*/ 	.word	0x00000000
        /*035c*/ 	.short	0x010a
        /*035e*/ 	.byte	0x3f
	.zero		1


	//   ....[42]....
        /*0360*/ 	.word	0x00007b20
        /*0364*/ 	.word	0x00000003
        /*0368*/ 	.word	0x00000008
        /*036c*/ 	.short	0x010a
        /*036e*/ 	.byte	0x3f
	.zero		1


	//   ....[43]....
        /*0370*/ 	.word	0x00007bf0
        /*0374*/ 	.word	0x0000000b
        /*0378*/ 	.word	0x00000038
        /*037c*/ 	.short	0x010a
        /*037e*/ 	.byte	0x3f
	.zero		1


	//   ....[44]....
        /*0380*/ 	.word	0x00007cc0
        /*0384*/ 	.word	0x00000007
        /*0388*/ 	.word	0x00000000
        /*038c*/ 	.short	0x010a
        /*038e*/ 	.byte	0x3f
	.zero		1


	//   ....[45]....
        /*0390*/ 	.word	0x00007d10
        /*0394*/ 	.word	0x00000006
        /*0398*/ 	.word	0x00000000
        /*039c*/ 	.short	0x010a
        /*039e*/ 	.byte	0x3f
	.zero		1


	//   ....[46]....
        /*03a0*/ 	.word	0x00007d60
        /*03a4*/ 	.word	0x00000007
        /*03a8*/ 	.word	0x00000000
        /*03ac*/ 	.short	0x010a
        /*03ae*/ 	.byte	0x3f
	.zero		1


	//   ....[47]....
        /*03b0*/ 	.word	0x00007db0
        /*03b4*/ 	.word	0x00000006
        /*03b8*/ 	.word	0x00000000
        /*03bc*/ 	.short	0x010a
        /*03be*/ 	.byte	0x3f
	.zero		1


	//   ....[48]....
        /*03c0*/ 	.word	0x00007e00
        /*03c4*/ 	.word	0x00000007
        /*03c8*/ 	.word	0x00000000
        /*03cc*/ 	.short	0x010a
        /*03ce*/ 	.byte	0x3f
	.zero		1


	//   ....[49]....
        /*03d0*/ 	.word	0x00007e50
        /*03d4*/ 	.word	0x00000006
        /*03d8*/ 	.word	0x00000000
        /*03dc*/ 	.short	0x010a
        /*03de*/ 	.byte	0x3f
	.zero		1


	//----- nvinfo : EIATTR_NUM_MBARRIERS
	.align		4
.L_37:
        /*03e0*/ 	.byte	0x03, 0x38
        /*03e2*/ 	.short	0x0014


	//----- nvinfo : EIATTR_EXIT_INSTR_OFFSETS
	.align		4
        /*03e4*/ 	.byte	0x04, 0x1c
        /*03e6*/ 	.short	(.L_39 - .L_38)


	//   ....[0]....
.L_38:
        /*03e8*/ 	.word	0x00001200


	//   ....[1]....
        /*03ec*/ 	.word	0x00001260


	//   ....[2]....
        /*03f0*/ 	.word	0x00006650


	//   ....[3]....
        /*03f4*/ 	.word	0x00006680


	//   ....[4]....
        /*03f8*/ 	.word	0x000079f0


	//----- nvinfo : EIATTR_MAX_THREADS
	.align		4
.L_39:
        /*03fc*/ 	.byte	0x04, 0x05
        /*03fe*/ 	.short	(.L_41 - .L_40)
.L_40:
        /*0400*/ 	.word	0x00000180
        /*0404*/ 	.word	0x00000001
        /*0408*/ 	.word	0x00000001


	//----- nvinfo : EIATTR_CRS_STACK_SIZE
	.align		4
.L_41:
        /*040c*/ 	.byte	0x04, 0x1e
        /*040e*/ 	.short	(.L_43 - .L_42)
.L_42:
        /*0410*/ 	.word	0x00000000


	//----- nvinfo : EIATTR_CBANK_PARAM_SIZE
	.align		4
.L_43:
        /*0414*/ 	.byte	0x03, 0x19
        /*0416*/ 	.short	0x0470


	//----- nvinfo : EIATTR_PARAM_CBANK
	.align		4
        /*0418*/ 	.byte	0x04, 0x0a
        /*041a*/ 	.short	(.L_45 - .L_44)
	.align		4
.L_44:
        /*041c*/ 	.word	index@(.nv.constant0._ZN7cutlass13device_kernelINS_4gemm6kernel13GemmUniversalIN4cute5tupleIJiiiiEEENS1_10collective13CollectiveMmaINS1_34MainloopSm90TmaGmmaWarpSpecializedILi7ENS5_IJNS4_1CILi1EEESB_SB_EEENS1_32KernelTmaWarpSpecializedPingpongEEENS5_IJNSA_ILi64EEENSA_ILi128EEESG_EEEfNS5_IJlSB_lEEEfSI_NS4_8TiledMMAINS4_8MMA_AtomIJNS4_4SM904GMMA30MMA_64x128x8_F32TF32TF32_SS_TNILNSM_7ScaleInE1ELSO_1EEEEEENS4_6LayoutISC_NS5_IJNSA_ILi0EEESS_SS_EEEEENS5_IJNS4_10UnderscoreESV_SV_EEEEENS4_13SM90_TMA_LOADENS4_14ComposedLayoutINS4_7SwizzleILi3ELi4ELi3EEENS4_18smem_ptr_flag_bitsILi32EEENSR_INS5_IJNSA_ILi8EEENSA_ILi32EEEEEENS5_IJS15_SB_EEEEEEEvNS4_8identityESY_S19_vS1A_EENS_8epilogue10collective6detail29Sm90TmaWarpSpecializedAdapterINS1D_15DefaultEpilogueIfSI_SI_NS1C_6thread17LinearCombinationIfLi1EffLNS1H_9ScaleType4KindE0ELNS_15FloatRoundStyleE2EfEENS1_15EpilogueDefaultEEEEEvvEEEEvNT_6ParamsE)
        /*0420*/ 	.short	0x0210
        /*0422*/ 	.short	0x0470


	//----- nvinfo : EIATTR_SW_WAR
	.align		4
.L_45:
        /*0424*/ 	.byte	0x04, 0x36
        /*0426*/ 	.short	(.L_47 - .L_46)
.L_46:
        /*0428*/ 	.word	0x00000008
.L_47:


//--------------------- .nv.callgraph             --------------------------
	.section	.nv.callgraph,"",@"SHT_CUDA_CALLGRAPH"
	.align	4
	.sectionentsize	8
	.align		4
        /*0000*/ 	.word	0x00000000
	.align		4
        /*0004*/ 	.word	0xffffffff
	.align		4
        /*0008*/ 	.word	index@(_ZN7cutlass13device_kernelINS_4gemm6kernel13GemmUniversalIN4cute5tupleIJiiiiEEENS1_10collective13CollectiveMmaINS1_34MainloopSm90TmaGmmaWarpSpecializedILi7ENS5_IJNS4_1CILi1EEESB_SB_EEENS1_32KernelTmaWarpSpecializedPingpongEEENS5_IJNSA_ILi64EEENSA_ILi128EEESG_EEEfNS5_IJlSB_lEEEfSI_NS4_8TiledMMAINS4_8MMA_AtomIJNS4_4SM904GMMA30MMA_64x128x8_F32TF32TF32_SS_TNILNSM_7ScaleInE1ELSO_1EEEEEENS4_6LayoutISC_NS5_IJNSA_ILi0EEESS_SS_EEEEENS5_IJNS4_10UnderscoreESV_SV_EEEEENS4_13SM90_TMA_LOADENS4_14ComposedLayoutINS4_7SwizzleILi3ELi4ELi3EEENS4_18smem_ptr_flag_bitsILi32EEENSR_INS5_IJNSA_ILi8EEENSA_ILi32EEEEEENS5_IJS15_SB_EEEEEEEvNS4_8identityESY_S19_vS1A_EENS_8epilogue10collective6detail29Sm90TmaWarpSpecializedAdapterINS1D_15DefaultEpilogueIfSI_SI_NS1C_6thread17LinearCombinationIfLi1EffLNS1H_9ScaleType4KindE0ELNS_15FloatRoundStyleE2EfEENS1_15EpilogueDefaultEEEEEvvEEEEvNT_6ParamsE)
	.align		4
        /*000c*/ 	.word	index@(__assertfail)
	.align		4
        /*0010*/ 	.word	0x00000000
	.align		4
        /*0014*/ 	.word	0xfffffffe
	.align		4
        /*0018*/ 	.word	0x00000000
	.align		4
        /*001c*/ 	.word	0xfffffffd
	.align		4
        /*0020*/ 	.word	0x00000000
	.align		4
        /*0024*/ 	.word	0xfffffffc


//--------------------- .nv.constant4             --------------------------
	.section	.nv.constant4,"a",@progbits
	.align	8
	.align		8
.nv.constant4:
        /*0000*/ 	.dword	__assertfail
	.align		8
        /*0008*/ 	.dword	__unnamed_1
	.align		8
        /*0010*/ 	.dword	_ZN40_INTERNAL_4f64b5e5_4_k_cu_b581dda2_199504cuda3std3__45__cpo5beginE
	.align		8
        /*0018*/ 	.dword	_ZN40_INTERNAL_4f64b5e5_4_k_cu_b581dda2_199504cuda3std3__45__cpo3endE
	.align		8
        /*0020*/ 	.dword	_ZN40_INTERNAL_4f64b5e5_4_k_cu_b581dda2_199504cuda3std3__45__cpo6cbeginE
	.align		8
        /*0028*/ 	.dword	_ZN40_INTERNAL_4f64b5e5_4_k_cu_b581dda2_199504cuda3std3__45__cpo4cendE
	.align		8
        /*0030*/ 	.dword	_ZN40_INTERNAL_4f64b5e5_4_k_cu_b581dda2_199504cuda3std3__442_GLOBAL__N__4f64b5e5_4_k_cu_b581dda2_199506ignoreE
	.align		8
        /*0038*/ 	.dword	_ZN40_INTERNAL_4f64b5e5_4_k_cu_b581dda2_199504cuda3std3__419piecewise_constructE
	.align		8
        /*0040*/ 	.dword	_ZN40_INTERNAL_4f64b5e5_4_k_cu_b581dda2_199504cuda3std3__48in_placeE
	.align		8
        /*0048*/ 	.dword	_ZN40_INTERNAL_4f64b5e5_4_k_cu_b581dda2_199504cuda3std6ranges3__45__cpo4swapE
	.align		8
        /*0050*/ 	.dword	_ZN40_INTERNAL_4f64b5e5_4_k_cu_b581dda2_199504cuda3std6ranges3__45__cpo9iter_moveE
	.align		8
        /*0058*/ 	.dword	_ZN40_INTERNAL_4f64b5e5_4_k_cu_b581dda2_199504cute7productE
	.align		8
        /*0060*/ 	.dword	_ZN40_INTERNAL_4f64b5e5_4_k_cu_b581dda2_199504cute1_E
	.align		8
        /*0068*/ 	.dword	$str$22
	.align		8
        /*0070*/ 	.dword	$str$23


//--------------------- .text._ZN7cutlass13device_kernelINS_4gemm6kernel13GemmUniversalIN4cute5tupleIJiiiiEEENS1_10collective13CollectiveMmaINS1_34MainloopSm90TmaGmmaWarpSpecializedILi7ENS5_IJNS4_1CILi1EEESB_SB_EEENS1_32KernelTmaWarpSpecializedPingpongEEENS5_IJNSA_ILi64EEENSA_ILi128EEESG_EEEfNS5_IJlSB_lEEEfSI_NS4_8TiledMMAINS4_8MMA_AtomIJNS4_4SM904GMMA30MMA_64x128x8_F32TF32TF32_SS_TNILNSM_7ScaleInE1ELSO_1EEEEEENS4_6LayoutISC_NS5_IJNSA_ILi0EEESS_SS_EEEEENS5_IJNS4_10UnderscoreESV_SV_EEEEENS4_13SM90_TMA_LOADENS4_14ComposedLayoutINS4_7SwizzleILi3ELi4ELi3EEENS4_18smem_ptr_flag_bitsILi32EEENSR_INS5_IJNSA_ILi8EEENSA_ILi32EEEEEENS5_IJS15_SB_EEEEEEEvNS4_8identityESY_S19_vS1A_EENS_8epilogue10collective6detail29Sm90TmaWarpSpecializedAdapterINS1D_15DefaultEpilogueIfSI_SI_NS1C_6thread17LinearCombinationIfLi1EffLNS1H_9ScaleType4KindE0ELNS_15FloatRoundStyleE2EfEENS1_15EpilogueDefaultEEEEEvvEEEEvNT_6ParamsE --------------------------
	.section	.text._ZN7cutlass13device_kernelINS_4gemm6kernel13GemmUniversalIN4cute5tupleIJiiiiEEENS1_10collective13CollectiveMmaINS1_34MainloopSm90TmaGmmaWarpSpecializedILi7ENS5_IJNS4_1CILi1EEESB_SB_EEENS1_32KernelTmaWarpSpecializedPingpongEEENS5_IJNSA_ILi64EEENSA_ILi128EEESG_EEEfNS5_IJlSB_lEEEfSI_NS4_8TiledMMAINS4_8MMA_AtomIJNS4_4SM904GMMA30MMA_64x128x8_F32TF32TF32_SS_TNILNSM_7ScaleInE1ELSO_1EEEEEENS4_6LayoutISC_NS5_IJNSA_ILi0EEESS_SS_EEEEENS5_IJNS4_10UnderscoreESV_SV_EEEEENS4_13SM90_TMA_LOADENS4_14ComposedLayoutINS4_7SwizzleILi3ELi4ELi3EEENS4_18smem_ptr_flag_bitsILi32EEENSR_INS5_IJNSA_ILi8EEENSA_ILi32EEEEEENS5_IJS15_SB_EEEEEEEvNS4_8identityESY_S19_vS1A_EENS_8epilogue10collective6detail29Sm90TmaWarpSpecializedAdapterINS1D_15DefaultEpilogueIfSI_SI_NS1C_6thread17LinearCombinationIfLi1EffLNS1H_9ScaleType4KindE0ELNS_15FloatRoundStyleE2EfEENS1_15EpilogueDefaultEEEEEvvEEEEvNT_6ParamsE,"ax",@progbits
	.align	128
.text._ZN7cutlass13device_kernelINS_4gemm6kernel13GemmUniversalIN4cute5tupleIJiiiiEEENS1_10collective13CollectiveMmaINS1_34MainloopSm90TmaGmmaWarpSpecializedILi7ENS5_IJNS4_1CILi1EEESB_SB_EEENS1_32KernelTmaWarpSpecializedPingpongEEENS5_IJNSA_ILi64EEENSA_ILi128EEESG_EEEfNS5_IJlSB_lEEEfSI_NS4_8TiledMMAINS4_8MMA_AtomIJNS4_4SM904GMMA30MMA_64x128x8_F32TF32TF32_SS_TNILNSM_7ScaleInE1ELSO_1EEEEEENS4_6LayoutISC_NS5_IJNSA_ILi0EEESS_SS_EEEEENS5_IJNS4_10UnderscoreESV_SV_EEEEENS4_13SM90_TMA_LOADENS4_14ComposedLayoutINS4_7SwizzleILi3ELi4ELi3EEENS4_18smem_ptr_flag_bitsILi32EEENSR_INS5_IJNSA_ILi8EEENSA_ILi32EEEEEENS5_IJS15_SB_EEEEEEEvNS4_8identityESY_S19_vS1A_EENS_8epilogue10collective6detail29Sm90TmaWarpSpecializedAdapterINS1D_15DefaultEpilogueIfSI_SI_NS1C_6thread17LinearCombinationIfLi1EffLNS1H_9ScaleType4KindE0ELNS_15FloatRoundStyleE2EfEENS1_15EpilogueDefaultEEEEEvvEEEEvNT_6ParamsE:
        .type           _ZN7cutlass13device_kernelINS_4gemm6kernel13GemmUniversalIN4cute5tupleIJiiiiEEENS1_10collective13CollectiveMmaINS1_34MainloopSm90TmaGmmaWarpSpecializedILi7ENS5_IJNS4_1CILi1EEESB_SB_EEENS1_32KernelTmaWarpSpecializedPingpongEEENS5_IJNSA_ILi64EEENSA_ILi128EEESG_EEEfNS5_IJlSB_lEEEfSI_NS4_8TiledMMAINS4_8MMA_AtomIJNS4_4SM904GMMA30MMA_64x128x8_F32TF32TF32_SS_TNILNSM_7ScaleInE1ELSO_1EEEEEENS4_6LayoutISC_NS5_IJNSA_ILi0EEESS_SS_EEEEENS5_IJNS4_10UnderscoreESV_SV_EEEEENS4_13SM90_TMA_LOADENS4_14ComposedLayoutINS4_7SwizzleILi3ELi4ELi3EEENS4_18smem_ptr_flag_bitsILi32EEENSR_INS5_IJNSA_ILi8EEENSA_ILi32EEEEEENS5_IJS15_SB_EEEEEEEvNS4_8identityESY_S19_vS1A_EENS_8epilogue10collective6detail29Sm90TmaWarpSpecializedAdapterINS1D_15DefaultEpilogueIfSI_SI_NS1C_6thread17LinearCombinationIfLi1EffLNS1H_9ScaleType4KindE0ELNS_15FloatRoundStyleE2EfEENS1_15EpilogueDefaultEEEEEvvEEEEvNT_6ParamsE,@function
        .size           _ZN7cutlass13device_kernelINS_4gemm6kernel13GemmUniversalIN4cute5tupleIJiiiiEEENS1_10collective13CollectiveMmaINS1_34MainloopSm90TmaGmmaWarpSpecializedILi7ENS5_IJNS4_1CILi1EEESB_SB_EEENS1_32KernelTmaWarpSpecializedPingpongEEENS5_IJNSA_ILi64EEENSA_ILi128EEESG_EEEfNS5_IJlSB_lEEEfSI_NS4_8TiledMMAINS4_8MMA_AtomIJNS4_4SM904GMMA30MMA_64x128x8_F32TF32TF32_SS_TNILNSM_7ScaleInE1ELSO_1EEEEEENS4_6LayoutISC_NS5_IJNSA_ILi0EEESS_SS_EEEEENS5_IJNS4_10UnderscoreESV_SV_EEEEENS4_13SM90_TMA_LOADENS4_14ComposedLayoutINS4_7SwizzleILi3ELi4ELi3EEENS4_18smem_ptr_flag_bitsILi32EEENSR_INS5_IJNSA_ILi8EEENSA_ILi32EEEEEENS5_IJS15_SB_EEEEEEEvNS4_8identityESY_S19_vS1A_EENS_8epilogue10collective6detail29Sm90TmaWarpSpecializedAdapterINS1D_15DefaultEpilogueIfSI_SI_NS1C_6thread17LinearCombinationIfLi1EffLNS1H_9ScaleType4KindE0ELNS_15FloatRoundStyleE2EfEENS1_15EpilogueDefaultEEEEEvvEEEEvNT_6ParamsE,(.L_x_203 - _ZN7cutlass13device_kernelINS_4gemm6kernel13GemmUniversalIN4cute5tupleIJiiiiEEENS1_10collective13CollectiveMmaINS1_34MainloopSm90TmaGmmaWarpSpecializedILi7ENS5_IJNS4_1CILi1EEESB_SB_EEENS1_32KernelTmaWarpSpecializedPingpongEEENS5_IJNSA_ILi64EEENSA_ILi128EEESG_EEEfNS5_IJlSB_lEEEfSI_NS4_8TiledMMAINS4_8MMA_AtomIJNS4_4SM904GMMA30MMA_64x128x8_F32TF32TF32_SS_TNILNSM_7ScaleInE1ELSO_1EEEEEENS4_6LayoutISC_NS5_IJNSA_ILi0EEESS_SS_EEEEENS5_IJNS4_10UnderscoreESV_SV_EEEEENS4_13SM90_TMA_LOADENS4_14ComposedLayoutINS4_7SwizzleILi3ELi4ELi3EEENS4_18smem_ptr_flag_bitsILi32EEENSR_INS5_IJNSA_ILi8EEENSA_ILi32EEEEEENS5_IJS15_SB_EEEEEEEvNS4_8identityESY_S19_vS1A_EENS_8epilogue10collective6detail29Sm90TmaWarpSpecializedAdapterINS1D_15DefaultEpilogueIfSI_SI_NS1C_6thread17LinearCombinationIfLi1EffLNS1H_9ScaleType4KindE0ELNS_15FloatRoundStyleE2EfEENS1_15EpilogueDefaultEEEEEvvEEEEvNT_6ParamsE)
        .other          _ZN7cutlass13device_kernelINS_4gemm6kernel13GemmUniversalIN4cute5tupleIJiiiiEEENS1_10collective13CollectiveMmaINS1_34MainloopSm90TmaGmmaWarpSpecializedILi7ENS5_IJNS4_1CILi1EEESB_SB_EEENS1_32KernelTmaWarpSpecializedPingpongEEENS5_IJNSA_ILi64EEENSA_ILi128EEESG_EEEfNS5_IJlSB_lEEEfSI_NS4_8TiledMMAINS4_8MMA_AtomIJNS4_4SM904GMMA30MMA_64x128x8_F32TF32TF32_SS_TNILNSM_7ScaleInE1ELSO_1EEEEEENS4_6LayoutISC_NS5_IJNSA_ILi0EEESS_SS_EEEEENS5_IJNS4_10UnderscoreESV_SV_EEEEENS4_13SM90_TMA_LOADENS4_14ComposedLayoutINS4_7SwizzleILi3ELi4ELi3EEENS4_18smem_ptr_flag_bitsILi32EEENSR_INS5_IJNSA_ILi8EEENSA_ILi32EEEEEENS5_IJS15_SB_EEEEEEEvNS4_8identityESY_S19_vS1A_EENS_8epilogue10collective6detail29Sm90TmaWarpSpecializedAdapterINS1D_15DefaultEpilogueIfSI_SI_NS1C_6thread17LinearCombinationIfLi1EffLNS1H_9ScaleType4KindE0ELNS_15FloatRoundStyleE2EfEENS1_15EpilogueDefaultEEEEEvvEEEEvNT_6ParamsE,@"STO_CUDA_ENTRY STV_DEFAULT"
_ZN7cutlass13device_kernelINS_4gemm6kernel13GemmUniversalIN4cute5tupleIJiiiiEEENS1_10collective13CollectiveMmaINS1_34MainloopSm90TmaGmmaWarpSpecializedILi7ENS5_IJNS4_1CILi1EEESB_SB_EEENS1_32KernelTmaWarpSpecializedPingpongEEENS5_IJNSA_ILi64EEENSA_ILi128EEESG_EEEfNS5_IJlSB_lEEEfSI_NS4_8TiledMMAINS4_8MMA_AtomIJNS4_4SM904GMMA30MMA_64x128x8_F32TF32TF32_SS_TNILNSM_7ScaleInE1ELSO_1EEEEEENS4_6LayoutISC_NS5_IJNSA_ILi0EEESS_SS_EEEEENS5_IJNS4_10UnderscoreESV_SV_EEEEENS4_13SM90_TMA_LOADENS4_14ComposedLayoutINS4_7SwizzleILi3ELi4ELi3EEENS4_18smem_ptr_flag_bitsILi32EEENSR_INS5_IJNSA_ILi8EEENSA_ILi32EEEEEENS5_IJS15_SB_EEEEEEEvNS4_8identityESY_S19_vS1A_EENS_8epilogue10collective6detail29Sm90TmaWarpSpecializedAdapterINS1D_15DefaultEpilogueIfSI_SI_NS1C_6thread17LinearCombinationIfLi1EffLNS1H_9ScaleType4KindE0ELNS_15FloatRoundStyleE2EfEENS1_15EpilogueDefaultEEEEEvvEEEEvNT_6ParamsE:
[----:B------:R-:W0:Y:S02]  /*0000*/  LDC R1, c[0x0][0x28] ;  /* 0x00000a00ff017b82 */ /* 0x000e240000000800 */
[----:B0-----:R-:W-:Y:S01]  /*0010*/  VIADD R1, R1, 0xfffffff8 ;  /* 0xfffffff801017836 */ /* 0x001fe20000000000 */
[----:B------:R-:W0:Y:S01]  /*0020*/  S2R R4, SR_TID.X ;  /* 0x0000000000047919 */ /* 0x000e220000002100 */
[----:B------:R-:W-:Y:S01]  /*0030*/  ELECT P0, URZ, PT ;  /* 0x00000000003f782f */ /* 0x000fe20003800000 */
[----:B------:R-:W-:Y:S01]  /*0040*/  BSSY B0, `(.L_x_0) ;  /* 0x000000f000007945 */ /* 0x000fe20003800000 */
[--C-:B0-----:R-:W-:Y:S02]  /*0050*/  SHF.R.U32.HI R0, RZ, 0x5, R4.reuse ;  /* 0x00000005ff007819 */ /* 0x101fe40000011604 */
[----:B------:R-:W-:-:S03]  /*0060*/  SHF.R.U32.HI R5, RZ, 0x7, R4 ;  /* 0x00000007ff057819 */ /* 0x000fc60000011604 */
[----:B------:R-:W0:Y:S04]  /*0070*/  SHFL.IDX PT, R2, R0, RZ, 0x1f ;  /* 0x00001fff00027589 */ /* 0x000e2800000e0000 */
[----:B------:R1:W2:Y:S01]  /*0080*/  SHFL.IDX PT, R7, R5, RZ, 0x1f ;  /* 0x00001fff05077589 */ /* 0x0002a200000e0000 */
[----:B0-----:R-:W-:-:S13]  /*0090*/  ISETP.NE.OR P0, PT, R2, RZ, !P0 ;  /* 0x000000ff0200720c */ /* 0x001fda0004705670 */
[----:B-12---:R-:W-:Y:S05]  /*00a0*/  @P0 BRA `(.L_x_1) ;  /* 0x0000000000200947 */ /* 0x006fea0003800000 */
[----:B------:R-:W-:Y:S02]  /*00b0*/  ULDC.64 UR4, c[0x0][0x198] ;  /* 0x0000660000047ab9 */ /* 0x000fe40000000a00 */
[----:B------:R-:W-:Y:S02]  /*00c0*/  UIADD3 UR6, UP0, UR4, 0xf0, URZ ;  /* 0x000000f004067890 */ /* 0x000fe4000ff1e03f */
[----:B------:R-:W-:Y:S02]  /*00d0*/  UIADD3 UR4, UP1, UR4, 0x1f0, URZ ;  /* 0x000001f004047890 */ /* 0x000fe4000ff3e03f */
[----:B------:R-:W-:Y:S02]  /*00e0*/  UIADD3.X UR7, URZ, UR5, URZ, UP0, !UPT ;  /* 0x000000053f077290 */ /* 0x000fe400087fe43f */
[----:B------:R-:W-:-:S07]  /*00f0*/  UIADD3.X UR5, URZ, UR5, URZ, UP1, !UPT ;  /* 0x000000053f057290 */ /* 0x000fce0008ffe43f */
[----:B------:R0:W-:Y:S02]  /*0100*/  UTMACCTL.PF [UR6] ;  /* 0x00000000060079b9 */ /* 0x0001e40008040000 */
[----:B------:R0:W-:Y:S02]  /*0110*/  UTMACCTL.PF [UR4] ;  /* 0x00000000040079b9 */ /* 0x0001e40008040000 */
[----:B0-----:R-:W-:Y:S01]  /*0120*/  NOP ;  /* 0x0000000000007918 */ /* 0x001fe20000000000 */
.L_x_1:
[----:B------:R-:W-:Y:S05]  /*0130*/  BSYNC B0 ;  /* 0x0000000000007941 */ /* 0x000fea0003800000 */
.L_x_0:
[----:B------:R-:W0:Y:S02]  /*0140*/  SHFL.IDX PT, R3, R0, RZ, 0x1f ;  /* 0x00001fff00037589 */ /* 0x000e2400000e0000 */
[----:B0-----:R-:W-:-:S13]  /*0150*/  ISETP.NE.AND P0, PT, R3, RZ, PT ;  /* 0x000000ff0300720c */ /* 0x001fda0003f05270 */
[----:B------:R-:W-:Y:S05]  /*0160*/  @P0 BRA `(.L_x_2) ;  /* 0x0000000000700947 */ /* 0x000fea0003800000 */
[----:B------:R-:W0:Y:S01]  /*0170*/  S2UR UR8, SR_CgaCtaId ;  /* 0x00000000000879c3 */ /* 0x000e220000008800 */
[----:B------:R-:W-:Y:S01]  /*0180*/  UMOV UR4, 0x400 ;  /* 0x0000040000047882 */ /* 0x000fe20000000000 */
[----:B------:R-:W-:Y:S01]  /*0190*/  UMOV UR5, 0x1 ;  /* 0x0000000100057882 */ /* 0x000fe20000000000 */
[----:B------:R-:W-:Y:S01]  /*01a0*/  UMOV UR6, 0x80 ;  /* 0x0000008000067882 */ /* 0x000fe20000000000 */
[----:B------:R-:W-:Y:S01]  /*01b0*/  ELECT P0, URZ, PT ;  /* 0x00000000003f782f */ /* 0x000fe20003800000 */
[----:B------:R-:W-:-:S04]  /*01c0*/  UIADD3 UR6, -UR6, 0x100000, URZ ;  /* 0x0010000006067890 */ /* 0x000fc8000fffe13f */
[----:B------:R-:W-:Y:S02]  /*01d0*/  USHF.L.U32 UR7, UR6, 0xb, URZ ;  /* 0x0000000b06077899 */ /* 0x000fe4000800063f */
[----:B------:R-:W-:Y:S02]  /*01e0*/  USHF.L.U32 UR6, UR6, 0x1, URZ ;  /* 0x0000000106067899 */ /* 0x000fe4000800063f */
[----:B0-----:R-:W-:Y:S02]  /*01f0*/  ULEA UR8, UR8, UR4, 0x18 ;  /* 0x0000000408087291 */ /* 0x001fe4000f8ec03f */
[----:B------:R-:W-:-:S04]  /*0200*/  UIADD3 UR4, -UR5, 0x100000, URZ ;  /* 0x0010000005047890 */ /* 0x000fc8000fffe13f */
[----:B------:R-:W-:Y:S02]  /*0210*/  USHF.L.U32 UR5, UR4, 0xb, URZ ;  /* 0x0000000b04057899 */ /* 0x000fe4000800063f */
[----:B------:R-:W-:Y:S01]  /*0220*/  USHF.L.U32 UR4, UR4, 0x1, URZ ;  /* 0x0000000104047899 */ /* 0x000fe2000800063f */
[----:B------:R-:W0:Y:S11]  /*0230*/  FENCE.VIEW.ASYNC.S ;  /* 0x00000000000073c6 */ /* 0x000e360000000000 */
[----:B0-----:R0:W1:Y:S01]  /*0240*/  SYNCS.EXCH.64 URZ, [UR8], UR4 ;  /* 0x00000004083f75b2 */ /* 0x0010620008000100 */
[----:B------:R0:W2:Y:S01]  /*0250*/  SYNCS.EXCH.64 URZ, [UR8+0x38], UR6 ;  /* 0x00003806083f75b2 */ /* 0x0000a20008000100 */
[----:B------:R0:W3:Y:S01]  /*0260*/  SYNCS.EXCH.64 URZ, [UR8+0x8], UR4 ;  /* 0x00000804083f75b2 */ /* 0x0000e20008000100 */
[----:B------:R0:W4:Y:S01]  /*0270*/  SYNCS.EXCH.64 URZ, [UR8+0x40], UR6 ;  /* 0x00004006083f75b2 */ /* 0x0001220008000100 */
[----:B------:R0:W0:Y:S01]  /*0280*/  SYNCS.EXCH.64 URZ, [UR8+0x10], UR4 ;  /* 0x00001004083f75b2 */ /* 0x0000220008000100 */
        /* <DEDUP_REMOVED lines=9> */
[----:B------:R-:W-:Y:S01]  /*0320*/  NOP ;  /* 0x0000000000007918 */ /* 0x000fe20000000000 */
.L_x_2:
[----:B------:R-:W5:Y:S01]  /*0330*/  SHFL.IDX PT, R6, R0, RZ, 0x1f ;  /* 0x00001fff00067589 */ /* 0x000f6200000e0000 */
[----:B------:R-:W-:Y:S01]  /*0340*/  ELECT P0, URZ, PT ;  /* 0x00000000003f782f */ /* 0x000fe20003800000 */
[----:B------:R-:W-:Y:S01]  /*0350*/  NOP ;  /* 0x0000000000007918 */ /* 0x000fe20000000000 */
[----:B------:R-:W-:Y:S01]  /*0360*/  ELECT P1, URZ, PT ;  /* 0x00000000003f782f */ /* 0x000fe20003820000 */
[----:B------:R-:W1:Y:S01]  /*0370*/  SHFL.IDX PT, R3, R0, RZ, 0x1f ;  /* 0x00001fff00037589 */ /* 0x000e6200000e0000 */
[----:B0-----:R-:W-:Y:S01]  /*0380*/  UMOV UR4, 0x20 ;  /* 0x0000002000047882 */ /* 0x001fe20000000000 */
[----:B------:R-:W-:Y:S01]  /*0390*/  UMOV UR11, 0x80 ;  /* 0x00000080000b7882 */ /* 0x000fe20000000000 */
[----:B------:R-:W-:Y:S01]  /*03a0*/  NOP ;  /* 0x0000000000007918 */ /* 0x000fe20000000000 */
[----:B------:R-:W0:Y:S01]  /*03b0*/  SHFL.IDX PT, R5, R5, RZ, 0x1f ;  /* 0x00001fff05057589 */ /* 0x000e2200000e0000 */
[C---:B------:R-:W-:Y:S01]  /*03c0*/  VIADD R31, R7.reuse, 0xffffffff ;  /* 0xffffffff071f7836 */ /* 0x040fe20000000000 */
[----:B------:R-:W-:Y:S01]  /*03d0*/  ULDC.64 UR46, c[0x0][0x208] ;  /* 0x00008200002e7ab9 */ /* 0x000fe20000000a00 */
[----:B------:R-:W-:-:S03]  /*03e0*/  ISETP.NE.AND P2, PT, R7, RZ, PT ;  /* 0x000000ff0700720c */ /* 0x000fc60003f45270 */
[----:B------:R-:W-:Y:S02]  /*03f0*/  ISETP.GE.U32.AND P3, PT, R31, 0x2, PT ;  /* 0x000000021f00780c */ /* 0x000fe40003f66070 */
[----:B-----5:R-:W-:Y:S02]  /*0400*/  ISETP.NE.OR P0, PT, R6, RZ, !P0 ;  /* 0x000000ff0600720c */ /* 0x020fe40004705670 */
[----:B-1----:R-:W-:Y:S02]  /*0410*/  ISETP.NE.OR P1, PT, R3, RZ, !P1 ;  /* 0x000000ff0300720c */ /* 0x002fe40004f25670 */
[----:B------:R-:W-:Y:S02]  /*0420*/  SHF.R.S32.HI R3, RZ, 0x1f, R2 ;  /* 0x0000001fff037819 */ /* 0x000fe40000011402 */
[----:B0-----:R-:W-:Y:S02]  /*0430*/  R2UR UR43, R5 ;  /* 0x00000000052b72ca */ /* 0x001fe400000e0000 */
[----:B------:R-:W-:-:S05]  /*0440*/  LEA.HI R3, R3, R2, RZ, 0x2 ;  /* 0x0000000203037211 */ /* 0x000fca00078f10ff */
[----:B------:R-:W-:Y:S01]  /*0450*/  VOTEU.ALL UP0, P0 ;  /* 0x00000000003f7886 */ /* 0x000fe20000000000 */
[----:B------:R-:W-:Y:S01]  /*0460*/  LOP3.LUT R3, R3, 0xfffffffc, RZ, 0xc0, !PT ;  /* 0xfffffffc03037812 */ /* 0x000fe200078ec0ff */
[----:B------:R-:W-:-:S03]  /*0470*/  VOTEU.ALL UP1, P1 ;  /* 0x00000000003f7886 */ /* 0x000fc60000820000 */
[----:B------:R-:W0:Y:S01]  /*0480*/  @!UP0 S2UR UR7, SR_CgaCtaId ;  /* 0x00000000000789c3 */ /* 0x000e220000008800 */
[----:B------:R-:W-:Y:S01]  /*0490*/  @!UP0 UMOV UR6, 0x400 ;  /* 0x0000040000068882 */ /* 0x000fe20000000000 */
[----:B------:R-:W-:-:S04]  /*04a0*/  @!UP0 UIADD3 UR4, -UR4, 0x100000, URZ ;  /* 0x0010000004048890 */ /* 0x000fc8000fffe13f */
[----:B------:R-:W-:Y:S02]  /*04b0*/  @!UP0 USHF.L.U32 UR5, UR4, 0xb, URZ ;  /* 0x0000000b04058899 */ /* 0x000fe4000800063f */
[----:B------:R-:W-:Y:S01]  /*04c0*/  @!UP0 USHF.L.U32 UR4, UR4, 0x1, URZ ;  /* 0x0000000104048899 */ /* 0x000fe2000800063f */
[----:B------:R-:W-:Y:S01]  /*04d0*/  IMAD.IADD R14, R2, 0x1, -R3 ;  /* 0x00000001020e7824 */ /* 0x000fe200078e0a03 */
[----:B------:R-:W-:Y:S01]  /*04e0*/  @!UP1 UMOV UR9, 0x400 ;  /* 0x0000040000099882 */ /* 0x000fe20000000000 */
[----:B------:R-:W-:Y:S01]  /*04f0*/  VOTEU.ALL UP2, P1 ;  /* 0x00000000003f7886 */ /* 0x000fe20000840000 */
[----:B------:R-:W-:Y:S01]  /*0500*/  VOTEU.ALL UP3, P1 ;  /* 0x00000000003f7886 */ /* 0x000fe20000860000 */
[----:B------:R-:W-:Y:S01]  /*0510*/  VOTEU.ALL UP4, P1 ;  /* 0x00000000003f7886 */ /* 0x000fe20000880000 */
[----:B------:R-:W1:Y:S01]  /*0520*/  @!UP1 S2UR UR10, SR_CgaCtaId ;  /* 0x00000000000a99c3 */ /* 0x000e620000008800 */
[----:B------:R-:W-:Y:S01]  /*0530*/  VOTEU.ALL UP5, P1 ;  /* 0x00000000003f7886 */ /* 0x000fe200008a0000 */
[----:B------:R-:W-:-:S04]  /*0540*/  SHF.R.S32.HI R3, RZ, 0x1f, R4 ;  /* 0x0000001fff037819 */ /* 0x000fc80000011404 */
[----:B------:R-:W-:-:S04]  /*0550*/  LEA.HI R3, R3, R4, RZ, 0x7 ;  /* 0x0000000403037211 */ /* 0x000fc800078f38ff */
[----:B------:R-:W-:-:S05]  /*0560*/  LOP3.LUT R3, R3, 0xffffff80, RZ, 0xc0, !PT ;  /* 0xffffff8003037812 */ /* 0x000fca00078ec0ff */
[----:B------:R-:W-:Y:S01]  /*0570*/  IMAD.IADD R5, R4, 0x1, -R3 ;  /* 0x0000000104057824 */ /* 0x000fe200078e0a03 */
[----:B0-----:R-:W-:Y:S02]  /*0580*/  @!UP0 ULEA UR8, UR7, UR6, 0x18 ;  /* 0x0000000607088291 */ /* 0x001fe4000f8ec03f */
[----:B------:R-:W-:-:S04]  /*0590*/  @!UP1 UIADD3 UR6, -UR11, 0x100000, URZ ;  /* 0x001000000b069890 */ /* 0x000fc8000fffe13f */
[----:B------:R-:W-:Y:S02]  /*05a0*/  @!UP1 USHF.L.U32 UR7, UR6, 0xb, URZ ;  /* 0x0000000b06079899 */ /* 0x000fe4000800063f */
[----:B------:R-:W-:Y:S01]  /*05b0*/  @!UP1 USHF.L.U32 UR6, UR6, 0x1, URZ ;  /* 0x0000000106069899 */ /* 0x000fe2000800063f */
[----:B------:R-:W-:Y:S01]  /*05c0*/  VOTEU.ALL UP0, P0 ;  /* 0x00000000003f7886 */ /* 0x000fe20000000000 */
[----:B-1----:R-:W-:Y:S01]  /*05d0*/  @!UP1 ULEA UR9, UR10, UR9, 0x18 ;  /* 0x000000090a099291 */ /* 0x002fe2000f8ec03f */
[----:B------:R-:W-:Y:S02]  /*05e0*/  VOTEU.ALL UP1, P0 ;  /* 0x00000000003f7886 */ /* 0x000fe40000020000 */
[----:B------:R-:W-:Y:S01]  /*05f0*/  ULDC.64 UR10, c[0x0][0x598] ;  /* 0x00016600000a7ab9 */ /* 0x000fe20000000a00 */
[----:B------:R-:W-:Y:S01]  /*0600*/  ISETP.NE.AND P0, PT, R14, 0x3, PT ;  /* 0x000000030e00780c */ /* 0x000fe20003f05270 */
[----:B------:R-:W0:Y:S02]  /*0610*/  FENCE.VIEW.ASYNC.S ;  /* 0x00000000000073c6 */ /* 0x000e240000000000 */
[----:B0-----:R0:W2:Y:S01]  /*0620*/  @!UP0 SYNCS.EXCH.64 URZ, [UR8+0xa0], UR4 ;  /* 0x0000a004083f85b2 */ /* 0x0010a20008000100 */
[----:B------:R-:W-:-:S02]  /*0630*/  ISETP.NE.U32.AND P1, PT, RZ, UR10, PT ;  /* 0x0000000aff007c0c */ /* 0x000fc4000bf25070 */
[----:B------:R-:W-:Y:S02]  /*0640*/  ISETP.EQ.OR P0, PT, R14, RZ, !P0 ;  /* 0x000000ff0e00720c */ /* 0x000fe40004702670 */
[----:B------:R-:W-:Y:S02]  /*0650*/  ISETP.NE.AND.EX P1, PT, RZ, UR11, PT, P1 ;  /* 0x0000000bff007c0c */ /* 0x000fe4000bf25310 */
[----:B------:R-:W-:-:S04]  /*0660*/  ISETP.EQ.AND P0, PT, R7, RZ, P0 ;  /* 0x000000ff0700720c */ /* 0x000fc80000702270 */
[----:B------:R-:W-:-:S04]  /*0670*/  SEL R23, RZ, 0x1, !P0 ;  /* 0x00000001ff177807 */ /* 0x000fc80004000000 */
[----:B------:R-:W-:Y:S01]  /*0680*/  SEL R23, R23, 0x2, P3 ;  /* 0x0000000217177807 */ /* 0x000fe20001800000 */
[----:B------:R0:W2:Y:S01]  /*0690*/  @!UP1 SYNCS.EXCH.64 URZ, [UR8+0xa8], UR4 ;  /* 0x0000a804083f95b2 */ /* 0x0000a20008000100 */
[----:B------:R-:W-:Y:S01]  /*06a0*/  NOP ;  /* 0x0000000000007918 */ /* 0x000fe20000000000 */
[----:B------:R0:W2:Y:S01]  /*06b0*/  @!UP2 SYNCS.EXCH.64 URZ, [UR9+0x80], UR6 ;  /* 0x00008006093fa5b2 */ /* 0x0000a20008000100 */
[----:B------:R0:W2:Y:S01]  /*06c0*/  @!UP3 SYNCS.EXCH.64 URZ, [UR9+0x88], UR6 ;  /* 0x00008806093fb5b2 */ /* 0x0000a20008000100 */
[----:B------:R0:W2:Y:S01]  /*06d0*/  @!UP4 SYNCS.EXCH.64 URZ, [UR9+0x90], UR6 ;  /* 0x00009006093fc5b2 */ /* 0x0000a20008000100 */
[----:B------:R0:W2:Y:S01]  /*06e0*/  @!UP5 SYNCS.EXCH.64 URZ, [UR9+0x98], UR6 ;  /* 0x00009806093fd5b2 */ /* 0x0000a20008000100 */
[----:B------:R-:W-:Y:S01]  /*06f0*/  NOP ;  /* 0x0000000000007918 */ /* 0x000fe20000000000 */
[----:B--234-:R-:W-:Y:S06]  /*0700*/  BAR.SYNC.DEFER_BLOCKING 0x0 ;  /* 0x0000000000007b1d */ /* 0x01cfec0000010000 */
[----:B0-----:R-:W-:Y:S05]  /*0710*/  @!P1 BRA `(.L_x_3) ;  /* 0x00000000001c9947 */ /* 0x001fea0003800000 */
[----:B------:R-:W0:Y:S02]  /*0720*/  LDC.64 R2, c[0x0][0x598] ;  /* 0x00016600ff027b82 */ /* 0x000e240000000a00 */
[----:B0-----:R-:W2:Y:S02]  /*0730*/  LDG.E.64 R2, desc[UR46][R2.64] ;  /* 0x0000002e02027981 */ /* 0x001ea4000c1e1b00 */
[----:B--2---:R-:W-:-:S04]  /*0740*/  ISETP.NE.U32.AND P0, PT, R2, RZ, PT ;  /* 0x000000ff0200720c */ /* 0x004fc80003f05070 */
[----:B------:R-:W-:-:S13]  /*0750*/  ISETP.NE.AND.EX P0, PT, R3, RZ, PT, P0 ;  /* 0x000000ff0300720c */ /* 0x000fda0003f05300 */
[----:B------:R-:W-:Y:S05]  /*0760*/  @!P0 BRA `(.L_x_3) ;  /* 0x0000000000088947 */ /* 0x000fea0003800000 */
[----:B------:R1:W5:Y:S01]  /*0770*/  LD.E R88, desc[UR46][R2.64] ;  /* 0x0000002e02587980 */ /* 0x000362000c101900 */
[----:B------:R-:W-:Y:S05]  /*0780*/  BRA `(.L_x_4) ;  /* 0x0000000000247947 */ /* 0x000fea0003800000 */
.L_x_3:
[----:B------:R-:W-:Y:S02]  /*0790*/  ULDC.64 UR4, c[0x0][0x588] ;  /* 0x0001620000047ab9 */ /* 0x000fe40000000a00 */
[----:B------:R-:W-:-:S04]  /*07a0*/  ISETP.NE.U32.AND P0, PT, RZ, UR4, PT ;  /* 0x00000004ff007c0c */ /* 0x000fc8000bf05070 */
[----:B------:R-:W-:-:S13]  /*07b0*/  ISETP.NE.AND.EX P0, PT, RZ, UR5, PT, P0 ;  /* 0x00000005ff007c0c */ /* 0x000fda000bf05300 */
[----:B------:R-:W-:Y:S05]  /*07c0*/  @!P0 BRA `(.L_x_5) ;  /* 0x00000000000c8947 */ /* 0x000fea0003800000 */
[----:B------:R-:W0:Y:S02]  /*07d0*/  LDC.64 R88, c[0x0][0x588] ;  /* 0x00016200ff587b82 */ /* 0x000e240000000a00 */
[----:B0-----:R0:W5:Y:S01]  /*07e0*/  LDG.E R88, desc[UR46][R88.64] ;  /* 0x0000002e58587981 */ /* 0x001162000c1e1900 */
[----:B------:R-:W-:Y:S05]  /*07f0*/  BRA `(.L_x_4) ;  /* 0x0000000000087947 */ /* 0x000fea0003800000 */
.L_x_5:
[----:B------:R-:W-:Y:S02]  /*0800*/  ULDC UR4, c[0x0][0x580] ;  /* 0x0001600000047ab9 */ /* 0x000fe40000000800 */
[----:B------:R-:W-:-:S07]  /*0810*/  IMAD.U32 R88, RZ, RZ, UR4 ;  /* 0x00000004ff587e24 */ /* 0x000fce000f8e00ff */
.L_x_4:
[----:B------:R-:W-:Y:S02]  /*0820*/  ULDC.64 UR4, c[0x0][0x5a0] ;  /* 0x0001680000047ab9 */ /* 0x000fe40000000a00 */
[----:B------:R-:W-:-:S04]  /*0830*/  ISETP.NE.U32.AND P0, PT, RZ, UR4, PT ;  /* 0x00000004ff007c0c */ /* 0x000fc8000bf05070 */
[----:B------:R-:W-:-:S13]  /*0840*/  ISETP.NE.AND.EX P0, PT, RZ, UR5, PT, P0 ;  /* 0x00000005ff007c0c */ /* 0x000fda000bf05300 */
[----:B------:R-:W-:Y:S05]  /*0850*/  @!P0 BRA `(.L_x_6) ;  /* 0x00000000001c8947 */ /* 0x000fea0003800000 */
[----:B-1----:R-:W1:Y:S02]  /*0860*/  LDC.64 R2, c[0x0][0x5a0] ;  /* 0x00016800ff027b82 */ /* 0x002e640000000a00 */
[----:B-1----:R-:W2:Y:S02]  /*0870*/  LDG.E.64 R2, desc[UR46][R2.64] ;  /* 0x0000002e02027981 */ /* 0x002ea4000c1e1b00 */
[----:B--2---:R-:W-:-:S04]  /*0880*/  ISETP.NE.U32.AND P0, PT, R2, RZ, PT ;  /* 0x000000ff0200720c */ /* 0x004fc80003f05070 */
[----:B------:R-:W-:-:S13]  /*0890*/  ISETP.NE.AND.EX P0, PT, R3, RZ, PT, P0 ;  /* 0x000000ff0300720c */ /* 0x000fda0003f05300 */
[----:B------:R-:W-:Y:S05]  /*08a0*/  @!P0 BRA `(.L_x_6) ;  /* 0x0000000000088947 */ /* 0x000fea0003800000 */
[----:B0-----:R2:W5:Y:S01]  /*08b0*/  LD.E R89, desc[UR46][R2.64] ;  /* 0x0000002e02597980 */ /* 0x001562000c101900 */
[----:B------:R-:W-:Y:S05]  /*08c0*/  BRA `(.L_x_7) ;  /* 0x0000000000247947 */ /* 0x000fea0003800000 */
.L_x_6:
[----:B------:R-:W-:Y:S02]  /*08d0*/  ULDC.64 UR4, c[0x0][0x590] ;  /* 0x0001640000047ab9 */ /* 0x000fe40000000a00 */
[----:B------:R-:W-:-:S04]  /*08e0*/  ISETP.NE.U32.AND P0, PT, RZ, UR4, PT ;  /* 0x00000004ff007c0c */ /* 0x000fc8000bf05070 */
[----:B------:R-:W-:-:S13]  /*08f0*/  ISETP.NE.AND.EX P0, PT, RZ, UR5, PT, P0 ;  /* 0x00000005ff007c0c */ /* 0x000fda000bf05300 */
[----:B------:R-:W-:Y:S05]  /*0900*/  @!P0 BRA `(.L_x_8) ;  /* 0x00000000000c8947 */ /* 0x000fea0003800000 */
[----:B-1----:R-:W0:Y:S02]  /*0910*/  LDC.64 R2, c[0x0][0x590] ;  /* 0x00016400ff027b82 */ /* 0x002e240000000a00 */
[----:B0-----:R0:W5:Y:S01]  /*0920*/  LDG.E R89, desc[UR46][R2.64] ;  /* 0x0000002e02597981 */ /* 0x001162000c1e1900 */
[----:B------:R-:W-:Y:S05]  /*0930*/  BRA `(.L_x_7) ;  /* 0x0000000000087947 */ /* 0x000fea0003800000 */
.L_x_8:
[----:B------:R-:W-:Y:S02]  /*0940*/  ULDC UR4, c[0x0][0x584] ;  /* 0x0001610000047ab9 */ /* 0x000fe40000000800 */
[----:B0-----:R-:W-:-:S07]  /*0950*/  IMAD.U32 R89, RZ, RZ, UR4 ;  /* 0x00000004ff597e24 */ /* 0x001fce000f8e00ff */
.L_x_7:
[----:B012---:R-:W0:Y:S01]  /*0960*/  LDC R2, c[0x0][0x65c] ;  /* 0x00019700ff027b82 */ /* 0x007e220000000800 */
[----:B------:R-:W1:Y:S01]  /*0970*/  S2R R15, SR_CTAID.Y ;  /* 0x00000000000f7919 */ /* 0x000e620000002600 */
[----:B------:R-:W-:Y:S01]  /*0980*/  ULDC UR6, c[0x0][0x28c] ;  /* 0x0000a30000067ab9 */ /* 0x000fe20000000800 */
[----:B------:R-:W-:Y:S01]  /*0990*/  ISETP.NE.AND P0, PT, R7, 0x2, PT ;  /* 0x000000020700780c */ /* 0x000fe20003f05270 */
[----:B------:R-:W-:Y:S01]  /*09a0*/  UIADD3 UR6, UR6, 0x7f, URZ ;  /* 0x0000007f06067890 */ /* 0x000fe2000fffe03f */
[----:B------:R-:W2:Y:S01]  /*09b0*/  S2R R6, SR_CTAID.X ;  /* 0x0000000000067919 */ /* 0x000ea20000002500 */
[----:B------:R-:W-:Y:S01]  /*09c0*/  UMOV UR36, URZ ;  /* 0x0000003f00247c82 */ /* 0x000fe20008000000 */
[----:B------:R-:W-:Y:S01]  /*09d0*/  UMOV UR38, URZ ;  /* 0x0000003f00267c82 */ /* 0x000fe20008000000 */
[----:B------:R-:W-:Y:S01]  /*09e0*/  USHF.R.S32.HI UR7, URZ, 0x1f, UR6 ;  /* 0x0000001f3f077899 */ /* 0x000fe20008011406 */
[----:B------:R-:W-:-:S03]  /*09f0*/  ULDC.64 UR8, c[0x0][0x650] ;  /* 0x0001940000087ab9 */ /* 0x000fc60000000a00 */
[----:B------:R-:W-:-:S04]  /*0a00*/  ULEA.HI UR7, UR7, UR6, URZ, 0x7 ;  /* 0x0000000607077291 */ /* 0x000fc8000f8f383f */
[----:B------:R-:W-:Y:S01]  /*0a10*/  USHF.R.S32.HI UR37, URZ, 0x7, UR7 ;  /* 0x000000073f257899 */ /* 0x000fe20008011407 */
[----:B0-----:R-:W-:-:S13]  /*0a20*/  ISETP.NE.AND P1, PT, R2, 0x1, PT ;  /* 0x000000010200780c */ /* 0x001fda0003f25270 */
[----:B------:R-:W2:Y:S01]  /*0a30*/  @P1 LDC R17, c[0x0][0x10] ;  /* 0x00000400ff111b82 */ /* 0x000ea20000000800 */
[----:B-1----:R-:W-:Y:S02]  /*0a40*/  @P1 IMAD.MOV.U32 R8, RZ, RZ, R15 ;  /* 0x000000ffff081224 */ /* 0x002fe400078e000f */
[----:B------:R-:W-:Y:S02]  /*0a50*/  @P1 IMAD.MOV.U32 R9, RZ, RZ, RZ ;  /* 0x000000ffff091224 */ /* 0x000fe400078e00ff */
[----:B------:R-:W-:-:S03]  /*0a60*/  @P1 IMAD.MOV.U32 R7, RZ, RZ, RZ ;  /* 0x000000ffff071224 */ /* 0x000fc600078e00ff */
[----:B------:R-:W0:Y:S01]  /*0a70*/  @!P1 LDC R3, c[0x0][0xc] ;  /* 0x00000300ff039b82 */ /* 0x000e220000000800 */
[----:B------:R-:W-:Y:S01]  /*0a80*/  ULDC UR4, c[0x0][0xc] ;  /* 0x0000030000047ab9 */ /* 0x000fe20000000800 */
[----:B------:R-:W-:Y:S02]  /*0a90*/  ULDC UR5, c[0x0][0x10] ;  /* 0x0000040000057ab9 */ /* 0x000fe40000000800 */
[----:B------:R-:W-:-:S04]  /*0aa0*/  UIMAD.WIDE.U32 UR4, UR4, UR5, URZ ;  /* 0x00000005040472a5 */ /* 0x000fc8000f8e003f */
[----:B------:R-:W1:Y:S01]  /*0ab0*/  LDC R0, c[0x0][0x14] ;  /* 0x00000500ff007b82 */ /* 0x000e620000000800 */
[----:B--2---:R-:W-:-:S04]  /*0ac0*/  @P1 IMAD.WIDE.U32 R16, R6, R17, R8 ;  /* 0x0000001106101225 */ /* 0x004fc800078e0008 */
[----:B------:R-:W-:Y:S02]  /*0ad0*/  @P1 IMAD.IADD R17, R17, 0x1, R7 ;  /* 0x0000000111111824 */ /* 0x000fe400078e0207 */
[----:B------:R-:W-:Y:S02]  /*0ae0*/  IMAD.MOV.U32 R7, RZ, RZ, RZ ;  /* 0x000000ffff077224 */ /* 0x000fe400078e00ff */
[----:B0-----:R-:W-:-:S04]  /*0af0*/  @!P1 IMAD.WIDE.U32 R8, R3, R15, R6 ;  /* 0x0000000f03089225 */ /* 0x001fc800078e0006 */
[----:B------:R-:W-:Y:S02]  /*0b00*/  @!P1 IMAD.MOV.U32 R16, RZ, RZ, R8 ;  /* 0x000000ffff109224 */ /* 0x000fe400078e0008 */
[----:B-1----:R-:W-:-:S04]  /*0b10*/  IMAD.WIDE.U32 R10, R0, UR4, RZ ;  /* 0x00000004000a7c25 */ /* 0x002fc8000f8e00ff */
[----:B------:R-:W-:Y:S01]  /*0b20*/  IMAD R3, R0, UR5, RZ ;  /* 0x0000000500037c24 */ /* 0x000fe2000f8e02ff */
[----:B------:R0:W-:Y:S01]  /*0b30*/  STL.64 [R1], R10 ;  /* 0x0000000a01007387 */ /* 0x0001e20000100a00 */
[----:B------:R-:W-:Y:S02]  /*0b40*/  @!P1 IMAD.MOV.U32 R17, RZ, RZ, R9 ;  /* 0x000000ffff119224 */ /* 0x000fe400078e0009 */
[----:B------:R-:W-:Y:S01]  /*0b50*/  IMAD.IADD R0, R11, 0x1, R3 ;  /* 0x000000010b007824 */ /* 0x000fe200078e0203 */
[----:B------:R-:W-:Y:S06]  /*0b60*/  @P0 BRA `(.L_x_9) ;  /* 0x0000000000280947 */ /* 0x000fec0003800000 */
[----:B------:R-:W-:Y:S01]  /*0b70*/  UIMAD.WIDE.U32 UR4, UR37, 0x24924925, URZ ;  /* 0x24924925250478a5 */ /* 0x000fe2000f8e003f */
[----:B------:R-:W-:Y:S01]  /*0b80*/  IADD3 R16, P0, R16, R10, RZ ;  /* 0x0000000a10107210 */ /* 0x000fe20007f1e0ff */
[----:B------:R-:W-:Y:S02]  /*0b90*/  UISETP.GE.U32.AND UP0, UPT, UR37, 0x7, UPT ;  /* 0x000000072500788c */ /* 0x000fe4000bf06070 */
[----:B------:R-:W-:Y:S02]  /*0ba0*/  UIADD3 UR4, -UR5, UR37, URZ ;  /* 0x0000002505047290 */ /* 0x000fe4000fffe13f */
[----:B------:R-:W-:Y:S01]  /*0bb0*/  IMAD.X R17, R0, 0x1, R17, P0 ;  /* 0x0000000100117824 */ /* 0x000fe200000e0611 */
[----:B------:R-:W-:Y:S01]  /*0bc0*/  UMOV UR38, URZ ;  /* 0x0000003f00267c82 */ /* 0x000fe20008000000 */
[----:B------:R-:W-:-:S04]  /*0bd0*/  ULEA.HI UR4, UR4, UR5, URZ, 0x1f ;  /* 0x0000000504047291 */ /* 0x000fc8000f8ff83f */
[----:B------:R-:W-:-:S04]  /*0be0*/  USHF.R.U32.HI UR4, URZ, 0x2, UR4 ;  /* 0x000000023f047899 */ /* 0x000fc80008011604 */
[----:B------:R-:W-:Y:S02]  /*0bf0*/  @UP0 ULOP3.LUT UR38, UR4, 0x1, URZ, 0xc0, !UPT ;  /* 0x0000000104260892 */ /* 0x000fe4000f8ec03f */
[----:B------:R-:W-:-:S12]  /*0c00*/  UIMAD UR36, UR4, -0x7, UR37 ;  /* 0xfffffff9042478a4 */ /* 0x000fd8000f8e0225 */
.L_x_9:
[----:B------:R-:W-:Y:S01]  /*0c10*/  ISETP.GE.U32.AND P0, PT, R16, UR8, PT ;  /* 0x0000000810007c0c */ /* 0x000fe2000bf06070 */
[----:B------:R-:W-:Y:S01]  /*0c20*/  IMAD.MOV.U32 R22, RZ, RZ, -0x1 ;  /* 0xffffffffff167424 */ /* 0x000fe200078e00ff */
[----:B------:R-:W-:Y:S01]  /*0c30*/  PRMT R3, RZ, 0x7610, R3 ;  /* 0x00007610ff037816 */ /* 0x000fe20000000003 */
[----:B------:R-:W-:Y:S01]  /*0c40*/  IMAD.MOV.U32 R18, RZ, RZ, -0x1 ;  /* 0xffffffffff127424 */ /* 0x000fe200078e00ff */
[----:B------:R-:W-:Y:S01]  /*0c50*/  ISETP.GE.U32.AND.EX P0, PT, R17, UR9, PT, P0 ;  /* 0x0000000911007c0c */ /* 0x000fe2000bf06100 */
[----:B------:R-:W-:-:S12]  /*0c60*/  IMAD.MOV.U32 R19, RZ, RZ, -0x1 ;  /* 0xffffffffff137424 */ /* 0x000fd800078e00ff */
[----:B------:R-:W-:Y:S05]  /*0c70*/  @P0 BRA `(.L_x_10) ;  /* 0x0000000400580947 */ /* 0x000fea0003800000 */
[----:B------:R-:W1:Y:S01]  /*0c80*/  LDC.64 R20, c[0x0][0x628] ;  /* 0x00018a00ff147b82 */ /* 0x000e620000000a00 */
[----:B------:R-:W-:Y:S02]  /*0c90*/  IMAD.MOV.U32 R8, RZ, RZ, R16 ;  /* 0x000000ffff087224 */ /* 0x000fe400078e0010 */
[----:B------:R-:W-:-:S05]  /*0ca0*/  IMAD.MOV.U32 R9, RZ, RZ, R17 ;  /* 0x000000ffff097224 */ /* 0x000fca00078e0011 */
[----:B------:R-:W2:Y:S08]  /*0cb0*/  LDC R18, c[0x0][0x630] ;  /* 0x00018c00ff127b82 */ /* 0x000eb00000000800 */
[----:B------:R-:W3:Y:S01]  /*0cc0*/  LDC.64 R24, c[0x0][0x620] ;  /* 0x00018800ff187b82 */ /* 0x000ee20000000a00 */
[----:B-1----:R-:W-:-:S04]  /*0cd0*/  ISETP.NE.U32.AND P0, PT, R20, RZ, PT ;  /* 0x000000ff1400720c */ /* 0x002fc80003f05070 */
[----:B------:R-:W-:-:S13]  /*0ce0*/  ISETP.NE.AND.EX P0, PT, R21, RZ, PT, P0 ;  /* 0x000000ff1500720c */ /* 0x000fda0003f05300 */
[----:B--23--:R-:W-:Y:S05]  /*0cf0*/  @!P0 BRA `(.L_x_11) ;  /* 0x0000000000288947 */ /* 0x00cfea0003800000 */
[----:B------:R-:W1:Y:S02]  /*0d00*/  LDC R3, c[0x0][0x634] ;  /* 0x00018d00ff037b82 */ /* 0x000e640000000800 */
[----:B-1----:R-:W-:-:S05]  /*0d10*/  IADD3 R3, P0, R16, R3, RZ ;  /* 0x0000000310037210 */ /* 0x002fca0007f1e0ff */
[----:B------:R-:W-:-:S04]  /*0d20*/  IMAD.X R19, RZ, RZ, R17, P0 ;  /* 0x000000ffff137224 */ /* 0x000fc800000e0611 */
[----:B------:R-:W-:-:S04]  /*0d30*/  IMAD.WIDE.U32 R8, R19, R20, RZ ;  /* 0x0000001413087225 */ /* 0x000fc800078e00ff */
[----:B0-----:R-:W-:-:S04]  /*0d40*/  IMAD.WIDE.U32 R10, P0, R3, R21, R8 ;  /* 0x00000015030a7225 */ /* 0x001fc80007800008 */
[----:B------:R-:W-:-:S04]  /*0d50*/  IMAD.WIDE.U32 R8, R3, R20, RZ ;  /* 0x0000001403087225 */ /* 0x000fc800078e00ff */
[----:B------:R-:W-:Y:S01]  /*0d60*/  IMAD.X R13, RZ, RZ, RZ, P0 ;  /* 0x000000ffff0d7224 */ /* 0x000fe200000e06ff */
[----:B------:R-:W-:Y:S01]  /*0d70*/  IADD3 RZ, P0, R9, R10, RZ ;  /* 0x0000000a09ff7210 */ /* 0x000fe20007f1e0ff */
[----:B------:R-:W-:-:S04]  /*0d80*/  IMAD.MOV.U32 R12, RZ, RZ, R11 ;  /* 0x000000ffff0c7224 */ /* 0x000fc800078e000b */
[----:B------:R-:W-:-:S08]  /*0d90*/  IMAD.WIDE.U32.X R8, R19, R21, R12, P0 ;  /* 0x0000001513087225 */ /* 0x000fd000000e040c */
.L_x_11:
[-CC-:B------:R-:W-:Y:S01]  /*0da0*/  SHF.R.U64 R30, R8, R18.reuse, R9.reuse ;  /* 0x00000012081e7219 */ /* 0x180fe20000001209 */
[----:B------:R-:W1:Y:S01]  /*0db0*/  LDC R12, c[0x0][0x618] ;  /* 0x00018600ff0c7b82 */ /* 0x000e620000000800 */
[----:B------:R-:W-:Y:S01]  /*0dc0*/  SHF.R.U32.HI R7, RZ, R18, R9 ;  /* 0x00000012ff077219 */ /* 0x000fe20000011609 */
[----:B------:R-:W-:Y:S01]  /*0dd0*/  ULDC UR4, c[0x0][0x150] ;  /* 0x0000540000047ab9 */ /* 0x000fe20000000800 */
[----:B0-----:R-:W-:Y:S02]  /*0de0*/  IADD3 R11, P0, RZ, -R30, RZ ;  /* 0x8000001eff0b7210 */ /* 0x001fe40007f1e0ff */
[----:B------:R-:W-:-:S03]  /*0df0*/  I2FP.F32.U32 R3, R6 ;  /* 0x0000000600037245 */ /* 0x000fc60000201000 */
[----:B------:R-:W0:Y:S01]  /*0e00*/  LDC.64 R26, c[0x0][0x640] ;  /* 0x00019000ff1a7b82 */ /* 0x000e220000000a00 */
[----:B------:R-:W-:Y:S02]  /*0e10*/  IMAD.X R13, RZ, RZ, ~R7, P0 ;  /* 0x000000ffff0d7224 */ /* 0x000fe400000e0e07 */
[----:B------:R-:W-:Y:S01]  /*0e20*/  FMUL R3, R3, UR4 ;  /* 0x0000000403037c20 */ /* 0x000fe20008400000 */
[----:B------:R-:W-:Y:S01]  /*0e30*/  IMAD.WIDE.U32 R8, R11, R24, R16 ;  /* 0x000000180b087225 */ /* 0x000fe200078e0010 */
[----:B------:R-:W-:-:S03]  /*0e40*/  ULDC UR4, c[0x0][0x154] ;  /* 0x0000550000047ab9 */ /* 0x000fc60000000800 */
[----:B------:R-:W-:Y:S01]  /*0e50*/  IMAD R10, R13, R24, RZ ;  /* 0x000000180d0a7224 */ /* 0x000fe200078e02ff */
[----:B------:R-:W2:Y:S01]  /*0e60*/  LDC R7, c[0x0][0x144] ;  /* 0x00005100ff077b82 */ /* 0x000ea20000000800 */
[----:B------:R-:W3:Y:S02]  /*0e70*/  F2I.U32.TRUNC.NTZ R3, R3 ;  /* 0x0000000300037305 */ /* 0x000ee4000020f000 */
[----:B------:R-:W-:-:S04]  /*0e80*/  IMAD R11, R11, R25, R10 ;  /* 0x000000190b0b7224 */ /* 0x000fc800078e020a */
[----:B------:R-:W-:Y:S01]  /*0e90*/  IMAD.IADD R9, R9, 0x1, R11 ;  /* 0x0000000109097824 */ /* 0x000fe200078e020b */
[----:B------:R-:W4:Y:S01]  /*0ea0*/  LDC R18, c[0x0][0x608] ;  /* 0x00018200ff127b82 */ /* 0x000f220000000800 */
[----:B------:R-:W-:-:S03]  /*0eb0*/  IMAD.MOV.U32 R11, RZ, RZ, -0x1 ;  /* 0xffffffffff0b7424 */ /* 0x000fc600078e00ff */
[-C--:B-1----:R-:W-:Y:S02]  /*0ec0*/  SHF.R.U64 R22, R8, R12.reuse, R9 ;  /* 0x0000000c08167219 */ /* 0x082fe40000001209 */
[----:B------:R-:W-:Y:S02]  /*0ed0*/  I2FP.F32.U32 R8, R15 ;  /* 0x0000000f00087245 */ /* 0x000fe40000201000 */
[----:B------:R-:W1:Y:S01]  /*0ee0*/  LDC R24, c[0x0][0x658] ;  /* 0x00019600ff187b82 */ /* 0x000e620000000800 */
[----:B0-----:R-:W-:Y:S01]  /*0ef0*/  ISETP.NE.U32.AND P0, PT, R26, RZ, PT ;  /* 0x000000ff1a00720c */ /* 0x001fe20003f05070 */
[----:B---3--:R-:W-:Y:S01]  /*0f00*/  IMAD.MOV R10, RZ, RZ, -R3 ;  /* 0x000000ffff0a7224 */ /* 0x008fe200078e0a03 */
[----:B------:R-:W-:Y:S01]  /*0f10*/  SHF.R.U32.HI R9, RZ, R12, R9 ;  /* 0x0000000cff097219 */ /* 0x000fe20000011609 */
[----:B------:R-:W-:Y:S01]  /*0f20*/  FMUL R8, R8, UR4 ;  /* 0x0000000408087c20 */ /* 0x000fe20008400000 */
[----:B------:R-:W-:-:S03]  /*0f30*/  ISETP.NE.AND.EX P0, PT, R27, RZ, PT, P0 ;  /* 0x000000ff1b00720c */ /* 0x000fc60003f05300 */
[----:B------:R-:W0:Y:S01]  /*0f40*/  LDC R20, c[0x0][0x148] ;  /* 0x00005200ff147b82 */ /* 0x000e220000000800 */
[----:B--2---:R-:W-:-:S07]  /*0f50*/  IMAD R3, R7, R10, R6 ;  /* 0x0000000a07037224 */ /* 0x004fce00078e0206 */
[----:B------:R-:W2:Y:S01]  /*0f60*/  LDC R21, c[0x0][0x600] ;  /* 0x00018000ff157b82 */ /* 0x000ea20000000800 */
[-CC-:B----4-:R-:W-:Y:S02]  /*0f70*/  SHF.R.U64 R32, R22, R18.reuse, R9.reuse ;  /* 0x0000001216207219 */ /* 0x190fe40000001209 */
[----:B------:R-:W-:Y:S01]  /*0f80*/  SHF.R.U32.HI R7, RZ, R18, R9 ;  /* 0x00000012ff077219 */ /* 0x000fe20000011609 */
[----:B------:R-:W-:Y:S01]  /*0f90*/  IMAD.MOV.U32 R9, RZ, RZ, 0x1 ;  /* 0x00000001ff097424 */ /* 0x000fe200078e00ff */
[----:B------:R3:W4:Y:S03]  /*0fa0*/  F2I.U32.TRUNC.NTZ R18, R8 ;  /* 0x0000000800127305 */ /* 0x000726000020f000 */
[----:B------:R-:W0:Y:S01]  /*0fb0*/  LDC R25, c[0x0][0x648] ;  /* 0x00019200ff197b82 */ /* 0x000e220000000800 */
[-C--:B-1----:R-:W-:Y:S02]  /*0fc0*/  SHF.L.U32 R6, R11, R24.reuse, RZ ;  /* 0x000000180b067219 */ /* 0x082fe400000006ff */
[----:B------:R-:W-:-:S02]  /*0fd0*/  SHF.R.U64 R34, R32, R24, R7 ;  /* 0x0000001820227219 */ /* 0x000fc40000001207 */
[----:B------:R-:W-:Y:S02]  /*0fe0*/  LOP3.LUT R13, RZ, R6, RZ, 0x33, !PT ;  /* 0x00000006ff0d7212 */ /* 0x000fe400078e33ff */
[-C--:B------:R-:W-:Y:S01]  /*0ff0*/  SHF.R.U32.HI R7, RZ, R24.reuse, R7 ;  /* 0x00000018ff077219 */ /* 0x080fe20000011607 */
[----:B------:R-:W1:Y:S01]  /*1000*/  LDC R29, c[0x0][0x638] ;  /* 0x00018e00ff1d7b82 */ /* 0x000e620000000800 */
[----:B------:R-:W-:Y:S01]  /*1010*/  SHF.L.U32 R12, R9, R24, RZ ;  /* 0x00000018090c7219 */ /* 0x000fe200000006ff */
[----:B------:R-:W-:-:S06]  /*1020*/  IMAD.MOV.U32 R6, RZ, RZ, R34 ;  /* 0x000000ffff067224 */ /* 0x000fcc00078e0022 */
[----:B------:R-:W0:Y:S01]  /*1030*/  LDC R28, c[0x0][0x610] ;  /* 0x00018400ff1c7b82 */ /* 0x000e220000000800 */
[----:B---34-:R-:W-:Y:S05]  /*1040*/  @!P0 BRA `(.L_x_12) ;  /* 0x0000000000288947 */ /* 0x018fea0003800000 */
[----:B------:R-:W3:Y:S02]  /*1050*/  LDC R11, c[0x0][0x64c] ;  /* 0x00019300ff0b7b82 */ /* 0x000ee40000000800 */
[----:B---3--:R-:W-:-:S05]  /*1060*/  IADD3 R11, P0, R34, R11, RZ ;  /* 0x0000000b220b7210 */ /* 0x008fca0007f1e0ff */
[----:B------:R-:W-:-:S04]  /*1070*/  IMAD.X R19, RZ, RZ, R7, P0 ;  /* 0x000000ffff137224 */ /* 0x000fc800000e0607 */
[----:B------:R-:W-:-:S04]  /*1080*/  IMAD.WIDE.U32 R6, R19, R26, RZ ;  /* 0x0000001a13067225 */ /* 0x000fc800078e00ff */
[----:B------:R-:W-:-:S04]  /*1090*/  IMAD.WIDE.U32 R8, P0, R11, R27, R6 ;  /* 0x0000001b0b087225 */ /* 0x000fc80007800006 */
[----:B------:R-:W-:-:S04]  /*10a0*/  IMAD.WIDE.U32 R6, R11, R26, RZ ;  /* 0x0000001a0b067225 */ /* 0x000fc800078e00ff */
[----:B------:R-:W-:Y:S01]  /*10b0*/  IMAD.X R11, RZ, RZ, RZ, P0 ;  /* 0x000000ffff0b7224 */ /* 0x000fe200000e06ff */
[----:B------:R-:W-:Y:S01]  /*10c0*/  IADD3 RZ, P0, R7, R8, RZ ;  /* 0x0000000807ff7210 */ /* 0x000fe20007f1e0ff */
[----:B------:R-:W-:-:S04]  /*10d0*/  IMAD.MOV.U32 R10, RZ, RZ, R9 ;  /* 0x000000ffff0a7224 */ /* 0x000fc800078e0009 */
[----:B------:R-:W-:-:S08]  /*10e0*/  IMAD.WIDE.U32.X R6, R19, R27, R10, P0 ;  /* 0x0000001b13067225 */ /* 0x000fd000000e040a */
.L_x_12:
[----:B0-----:R-:W-:Y:S01]  /*10f0*/  SHF.R.U64 R6, R6, R25, R7 ;  /* 0x0000001906067219 */ /* 0x001fe20000001207 */
[----:B--2---:R-:W-:Y:S01]  /*1100*/  VIADD R7, R21, 0xffffffff ;  /* 0xffffffff15077836 */ /* 0x004fe20000000000 */
[----:B------:R-:W-:Y:S01]  /*1110*/  LOP3.LUT R13, R32, R13, RZ, 0xc0, !PT ;  /* 0x0000000d200d7212 */ /* 0x000fe200078ec0ff */
[----:B------:R-:W-:Y:S02]  /*1120*/  IMAD.MOV R18, RZ, RZ, -R18 ;  /* 0x000000ffff127224 */ /* 0x000fe400078e0a12 */
[----:B------:R-:W-:Y:S01]  /*1130*/  IMAD.MOV R8, RZ, RZ, -R6 ;  /* 0x000000ffff087224 */ /* 0x000fe200078e0a06 */
[----:B------:R-:W-:Y:S01]  /*1140*/  LOP3.LUT R7, R22, R7, RZ, 0xc0, !PT ;  /* 0x0000000716077212 */ /* 0x000fe200078ec0ff */
[----:B------:R-:W-:Y:S02]  /*1150*/  IMAD R12, R12, R6, R13 ;  /* 0x000000060c0c7224 */ /* 0x000fe400078e020d */
[----:B------:R-:W-:Y:S02]  /*1160*/  @P1 IMAD R3, R20, R18, R15 ;  /* 0x0000001214031224 */ /* 0x000fe400078e020f */
[----:B-1----:R-:W-:-:S02]  /*1170*/  IMAD R6, R8, R29, R34 ;  /* 0x0000001d08067224 */ /* 0x002fc400078e0222 */
[----:B------:R-:W-:Y:S02]  /*1180*/  IMAD R22, R12, R28, R3 ;  /* 0x0000001c0c167224 */ /* 0x000fe400078e0203 */
[----:B------:R-:W-:Y:S02]  /*1190*/  IMAD R7, R6, R21, R7 ;  /* 0x0000001506077224 */ /* 0x000fe400078e0207 */
[----:B------:R-:W-:Y:S02]  /*11a0*/  IMAD.MOV.U32 R3, RZ, RZ, 0x1 ;  /* 0x00000001ff037424 */ /* 0x000fe400078e00ff */
[----:B------:R-:W-:Y:S01]  /*11b0*/  IMAD.MOV.U32 R19, RZ, RZ, R30 ;  /* 0x000000ffff137224 */ /* 0x000fe200078e001e */
[----:B------:R-:W-:Y:S02]  /*11c0*/  SEL R18, R7, R22, !P1 ;  /* 0x0000001607127207 */ /* 0x000fe40004800000 */
[----:B------:R-:W-:-:S07]  /*11d0*/  SEL R22, R22, R7, !P1 ;  /* 0x0000000716167207 */ /* 0x000fce0004800000 */
.L_x_10:
[----:B------:R-:W-:Y:S05]  /*11e0*/  @!P2 BRA `(.L_x_13) ;  /* 0x00000054001ca947 */ /* 0x000fea0003800000 */
[----:B------:R-:W-:-:S13]  /*11f0*/  ISETP.GT.U32.AND P0, PT, R31, 0x1, PT ;  /* 0x000000011f00780c */ /* 0x000fda0003f04070 */
[----:B------:R-:W-:Y:S05]  /*1200*/  @P0 EXIT ;  /* 0x000000000000094d */ /* 0x000fea0003800000 */
.L_x_14:
[----:B------:R-:W-:-:S08]  /*1210*/  NOP ;  /* 0x0000000000007918 */ /* 0x000fd00000000000 */
[----:B------:R-:W1:Y:S02]  /*1220*/  USETMAXREG.TRY_ALLOC.CTAPOOL UP0, 0xe8 ;  /* 0x000000e8000079c8 */ /* 0x000e640008000600 */
[----:B-1----:R-:W-:-:S13]  /*1230*/  PLOP3.LUT P0, PT, PT, PT, UP0, 0x80, 0x0 ;  /* 0x000000000000781c */ /* 0x002fda0003f0f008 */
[----:B------:R-:W-:Y:S05]  /*1240*/  @!P0 BRA `(.L_x_14) ;  /* 0xfffffffc00f08947 */ /* 0x000fea000383ffff */
[----:B------:R-:W-:-:S13]  /*1250*/  LOP3.LUT P0, RZ, R3, 0xff, RZ, 0xc0, !PT ;  /* 0x000000ff03ff7812 */ /* 0x000fda000780c0ff */
[----:B------:R-:W-:Y:S05]  /*1260*/  @!P0 EXIT ;  /* 0x000000000000894d */ /* 0x000fea0003800000 */
[----:B------:R-:W2:Y:S01]  /*1270*/  LDL.64 R8, [R1] ;  /* 0x0000000001087983 */ /* 0x000ea20000100a00 */
[----:B------:R-:W-:Y:S01]  /*1280*/  SHF.R.S32.HI R4, RZ, 0x1f, R5 ;  /* 0x0000001fff047819 */ /* 0x000fe20000011405 */
[----:B------:R-:W1:Y:S01]  /*1290*/  S2UR UR4, SR_CgaCtaId ;  /* 0x00000000000479c3 */ /* 0x000e620000008800 */
[----:B------:R-:W-:Y:S01]  /*12a0*/  UISETP.LT.AND UP0, UPT, UR37, 0x1, UPT ;  /* 0x000000012500788c */ /* 0x000fe2000bf01270 */
[----:B------:R-:W-:Y:S01]  /*12b0*/  LOP3.LUT R102, R23, 0x1, RZ, 0xfc, !PT ;  /* 0x0000000117667812 */ /* 0x000fe200078efcff */
[----:B------:R-:W-:Y:S01]  /*12c0*/  UIADD3 UR5, UR43, -0x1, URZ ;  /* 0xffffffff2b057890 */ /* 0x000fe2000fffe03f */
[CC--:B------:R-:W-:Y:S01]  /*12d0*/  LEA.HI R3, R4.reuse, R5.reuse, RZ, 0x2 ;  /* 0x0000000504037211 */ /* 0x0c0fe200078f10ff */
[----:B------:R-:W-:Y:S01]  /*12e0*/  USEL UR42, UR37, 0x1, UP0 ;  /* 0x00000001252a7887 */ /* 0x000fe20008000000 */
[----:B------:R-:W-:Y:S01]  /*12f0*/  LEA.HI R4, R4, R5, RZ, 0x5 ;  /* 0x0000000504047211 */ /* 0x000fe200078f28ff */
[----:B------:R-:W-:Y:S01]  /*1300*/  UMOV UR40, 0x400 ;  /* 0x0000040000287882 */ /* 0x000fe20000000000 */
[--C-:B------:R-:W-:Y:S01]  /*1310*/  SHF.R.S32.HI R90, RZ, 0x2, R3.reuse ;  /* 0x00000002ff5a7819 */ /* 0x100fe20000011403 */
[----:B------:R-:W3:Y:S01]  /*1320*/  LDC R96, c[0x0][0x658] ;  /* 0x00019600ff607b82 */ /* 0x000ee20000000800 */
[----:B------:R-:W-:Y:S01]  /*1330*/  SHF.R.S32.HI R7, RZ, 0x1f, R3 ;  /* 0x0000001fff077819 */ /* 0x000fe20000011403 */
[----:B------:R-:W-:Y:S01]  /*1340*/  UISETP.NE.AND UP0, UPT, UR5, URZ, UPT ;  /* 0x0000003f0500728c */ /* 0x000fe2000bf05270 */
[----:B------:R-:W-:Y:S01]  /*1350*/  LOP3.LUT R6, R3, 0xfffffffc, RZ, 0xc0, !PT ;  /* 0xfffffffc03067812 */ /* 0x000fe200078ec0ff */
[----:B------:R-:W-:Y:S01]  /*1360*/  ULDC UR6, c[0x0][0x284] ;  /* 0x0000a10000067ab9 */ /* 0x000fe20000000800 */
[----:B------:R-:W-:Y:S01]  /*1370*/  LEA.HI R7, R7, R90, RZ, 0x3 ;  /* 0x0000005a07077211 */ /* 0x000fe200078f18ff */
[----:B------:R-:W-:Y:S01]  /*1380*/  USHF.L.U32 UR39, UR37, 0x1, URZ ;  /* 0x0000000125277899 */ /* 0x000fe2000800063f */
[----:B------:R-:W-:Y:S01]  /*1390*/  SHF.R.S32.HI R3, RZ, 0x5, R4 ;  /* 0x00000005ff037819 */ /* 0x000fe20000011404 */
[----:B------:R-:W4:Y:S01]  /*13a0*/  LDC.64 R94, c[0x0][0x5c8] ;  /* 0x00017200ff5e7b82 */ /* 0x000f220000000a00 */
[----:B------:R-:W-:Y:S01]  /*13b0*/  LOP3.LUT R7, R7, 0xfffffff8, RZ, 0xc0, !PT ;  /* 0xfffffff807077812 */ /* 0x000fe200078ec0ff */
[----:B------:R-:W-:Y:S01]  /*13c0*/  IMAD.IADD R6, R5, 0x1, -R6 ;  /* 0x0000000105067824 */ /* 0x000fe200078e0a06 */
[----:B------:R-:W-:Y:S01]  /*13d0*/  UIADD3 UR42, -UR42, UR37, URZ ;  /* 0x000000252a2a7290 */ /* 0x000fe2000fffe13f */
[----:B------:R-:W-:-:S02]  /*13e0*/  IMAD.MOV.U32 R5, RZ, RZ, 0x1 ;  /* 0x00000001ff057424 */ /* 0x000fc400078e00ff */
[----:B------:R-:W-:Y:S01]  /*13f0*/  IMAD.IADD R90, R90, 0x1, -R7 ;  /* 0x000000015a5a7824 */ /* 0x000fe200078e0a07 */
[----:B-1----:R-:W-:Y:S01]  /*1400*/  ULEA UR40, UR4, UR40, 0x18 ;  /* 0x0000002804287291 */ /* 0x002fe2000f8ec03f */
[----:B------:R-:W1:Y:S01]  /*1410*/  LDC R97, c[0x0][0x288] ;  /* 0x0000a200ff617b82 */ /* 0x000e620000000800 */
[----:B------:R-:W-:Y:S01]  /*1420*/  USHF.L.U32 UR4, UR5, 0x3, URZ ;  /* 0x0000000305047899 */ /* 0x000fe2000800063f */
[--C-:B------:R-:W-:Y:S01]  /*1430*/  IMAD R101, R3, -0x10, -R90.reuse ;  /* 0xfffffff003657824 */ /* 0x100fe200078e0a5a */
[--C-:B------:R-:W-:Y:S01]  /*1440*/  SHF.R.S32.HI R91, RZ, 0x1f, R90.reuse ;  /* 0x0000001fff5b7819 */ /* 0x100fe2000001145a */
[----:B------:R-:W-:Y:S01]  /*1450*/  USEL UR5, URZ, 0x1, UP0 ;  /* 0x000000013f057887 */ /* 0x000fe20008000000 */
[----:B------:R-:W-:Y:S01]  /*1460*/  IMAD.SHL.U32 R92, R6, 0x2, RZ ;  /* 0x00000002065c7824 */ /* 0x000fe200078e00ff */
[----:B------:R-:W-:Y:S01]  /*1470*/  UIADD3 UR41, UR40, 0x80, URZ ;  /* 0x0000008028297890 */ /* 0x000fe2000fffe03f */
[----:B------:R-:W-:Y:S01]  /*1480*/  VIADD R101, R101, UR6 ;  /* 0x0000000665657c36 */ /* 0x000fe20008000000 */
[----:B------:R-:W0:Y:S01]  /*1490*/  LDC R99, c[0x0][0x600] ;  /* 0x00018000ff637b82 */ /* 0x000e220000000800 */
[----:B------:R-:W-:Y:S01]  /*14a0*/  IMAD.WIDE R90, R3, 0x10, R90 ;  /* 0x00000010035a7825 */ /* 0x000fe200078e025a */
[----:B------:R-:W-:Y:S01]  /*14b0*/  ULOP3.LUT UR4, UR4, 0x8, URZ, 0xc0, !UPT ;  /* 0x0000000804047892 */ /* 0x000fe2000f8ec03f */
[----:B------:R-:W-:Y:S01]  /*14c0*/  SHF.R.S32.HI R93, RZ, 0x1f, R92 ;  /* 0x0000001fff5d7819 */ /* 0x000fe2000001145c */
[----:B------:R-:W-:Y:S01]  /*14d0*/  ULEA UR43, UR43, UR41, 0x3 ;  /* 0x000000292b2b7291 */ /* 0x000fe2000f8e183f */
[----:B------:R-:W-:Y:S01]  /*14e0*/  IMAD.MOV.U32 R3, RZ, RZ, -0x1 ;  /* 0xffffffffff037424 */ /* 0x000fe200078e00ff */
[----:B------:R-:W-:Y:S01]  /*14f0*/  ULOP3.LUT UR44, UR4, 0x8, URZ, 0x3c, !UPT ;  /* 0x00000008042c7892 */ /* 0x000fe2000f8e3c3f */
[----:B------:R-:W-:Y:S01]  /*1500*/  IMAD.U32 R103, RZ, RZ, UR5 ;  /* 0x00000005ff677e24 */ /* 0x000fe2000f8e00ff */
[C---:B----4-:R-:W-:Y:S01]  /*1510*/  SHF.L.U64.HI R95, R94.reuse, 0x3, R95 ;  /* 0x000000035e5f7819 */ /* 0x050fe2000001025f */
[----:B------:R-:W-:Y:S01]  /*1520*/  IMAD.SHL.U32 R94, R94, 0x8, RZ ;  /* 0x000000085e5e7824 */ /* 0x000fe200078e00ff */
[-C--:B---3--:R-:W-:Y:S01]  /*1530*/  SHF.L.U32 R3, R3, R96.reuse, RZ ;  /* 0x0000006003037219 */ /* 0x088fe200000006ff */
[----:B------:R-:W-:Y:S01]  /*1540*/  ULOP3.LUT UR45, UR4, 0x18, URZ, 0x3c, !UPT ;  /* 0x00000018042d7892 */ /* 0x000fe2000f8e3c3f */
[----:B------:R-:W-:-:S02]  /*1550*/  SHF.L.U32 R96, R5, R96, RZ ;  /* 0x0000006005607219 */ /* 0x000fc400000006ff */
[----:B------:R-:W-:Y:S01]  /*1560*/  LOP3.LUT R100, RZ, R3, RZ, 0x33, !PT ;  /* 0x00000003ff647212 */ /* 0x000fe200078e33ff */
[----:B-1----:R-:W-:Y:S02]  /*1570*/  IMAD R97, R6, -0x2, R97 ;  /* 0xfffffffe06617824 */ /* 0x002fe400078e0261 */
[----:B0-----:R-:W-:Y:S01]  /*1580*/  VIADD R99, R99, 0xffffffff ;  /* 0xffffffff63637836 */ /* 0x001fe20000000000 */
[----:B--2---:R-:W-:-:S07]  /*1590*/  SHF.L.U64.HI R98, R8, 0x1, R0 ;  /* 0x0000000108627819 */ /* 0x004fce0000010200 */
.L_x_162:
[----:B------:R-:W-:-:S04]  /*15a0*/  SHF.L.U32 R0, R103, 0x1f, RZ ;  /* 0x0000001f67007819 */ /* 0x000fc800000006ff */
[----:B------:R-:W0:Y:S02]  /*15b0*/  SYNCS.PHASECHK.TRANS64.TRYWAIT P0, [UR43+-0x8], R0 ;  /* 0xfffff800ff0075a7 */ /* 0x000e24000800016b */
[----:B01-34-:R-:W-:Y:S05]  /*15c0*/  @!P0 BRA `(.L_x_15) ;  /* 0x00000064000c8947 */ /* 0x01bfea0003800000 */
.L_x_187:
[----:B------:R-:W-:Y:S02]  /*15d0*/  ULDC UR4, c[0x0][0x28c] ;  /* 0x0000a30000047ab9 */ /* 0x000fe40000000800 */
[----:B------:R-:W-:-:S13]  /*15e0*/  ISETP.LT.AND P0, PT, RZ, UR4, PT ;  /* 0x00000004ff007c0c */ /* 0x000fda000bf01270 */
[----:B------:R-:W-:Y:S05]  /*15f0*/  @P0 BRA `(.L_x_16) ;  /* 0x0000000000400947 */ /* 0x000fea0003800000 */
[----:B0-----:R-:W-:Y:S01]  /*1600*/  MOV R0, 0x0 ;  /* 0x0000000000007802 */ /* 0x001fe20000000f00 */
[----:B------:R-:W-:Y:S01]  /*1610*/  ULDC.64 UR4, c[0x4][0x68] ;  /* 0x01001a0000047ab9 */ /* 0x000fe20000000a00 */
[----:B------:R-:W-:Y:S01]  /*1620*/  ULDC.64 UR6, c[0x4][0x8] ;  /* 0x0100020000067ab9 */ /* 0x000fe20000000a00 */
[----:B------:R-:W-:Y:S01]  /*1630*/  IMAD.U32 R4, RZ, RZ, UR4 ;  /* 0x00000004ff047e24 */ /* 0x000fe2000f8e00ff */
[----:B------:R0:W1:Y:S01]  /*1640*/  LDC.64 R14, c[0x4][R0] ;  /* 0x01000000000e7b82 */ /* 0x0000620000000a00 */
[----:B------:R-:W-:Y:S01]  /*1650*/  IMAD.U32 R5, RZ, RZ, UR5 ;  /* 0x00000005ff057e24 */ /* 0x000fe2000f8e00ff */
[----:B------:R-:W-:Y:S01]  /*1660*/  ULDC.64 UR4, c[0x4][0x70] ;  /* 0x01001c0000047ab9 */ /* 0x000fe20000000a00 */
[----:B------:R-:W-:Y:S02]  /*1670*/  IMAD.U32 R10, RZ, RZ, UR6 ;  /* 0x00000006ff0a7e24 */ /* 0x000fe4000f8e00ff */
[----:B------:R-:W-:Y:S02]  /*1680*/  IMAD.U32 R6, RZ, RZ, UR4 ;  /* 0x00000004ff067e24 */ /* 0x000fe4000f8e00ff */
[----:B------:R-:W-:-:S02]  /*1690*/  IMAD.U32 R7, RZ, RZ, UR5 ;  /* 0x00000005ff077e24 */ /* 0x000fc4000f8e00ff */
[----:B------:R-:W-:Y:S02]  /*16a0*/  IMAD.U32 R11, RZ, RZ, UR7 ;  /* 0x00000007ff0b7e24 */ /* 0x000fe4000f8e00ff */
[----:B------:R-:W-:Y:S02]  /*16b0*/  IMAD.MOV.U32 R8, RZ, RZ, 0x1e1 ;  /* 0x000001e1ff087424 */ /* 0x000fe400078e00ff */
[----:B------:R-:W-:Y:S02]  /*16c0*/  IMAD.MOV.U32 R12, RZ, RZ, 0x1 ;  /* 0x00000001ff0c7424 */ /* 0x000fe400078e00ff */
[----:B0-----:R-:W-:-:S07]  /*16d0*/  IMAD.MOV.U32 R13, RZ, RZ, RZ ;  /* 0x000000ffff0d7224 */ /* 0x001fce00078e00ff */
[----:B------:R-:W-:-:S07]  /*16e0*/  LEPC R20, `(.L_x_16) ;  /* 0x000000001014794e */ /* 0x000fce0000000000 */
[----:B-1---5:R-:W-:Y:S05]  /*16f0*/  CALL.ABS.NOINC R14 ;  /* 0x000000000e007343 */ /* 0x022fea0003c00000 */
.L_x_16:
[----:B------:R-:W-:-:S13]  /*1700*/  ISETP.NE.AND P0, PT, R102, 0x3, PT ;  /* 0x000000036600780c */ /* 0x000fda0003f05270 */
[----:B------:R-:W-:Y:S05]  /*1710*/  @!P0 BRA `(.L_x_17) ;  /* 0x0000000000048947 */ /* 0x000fea0003800000 */
[----:B------:R-:W-:Y:S01]  /*1720*/  BPT.TRAP 0x1 ;  /* 0x000000040000795c */ /* 0x000fe20000300000 */
.L_x_17:
[----:B0-----:R-:W-:Y:S02]  /*1730*/  IMAD.U32 R3, RZ, RZ, UR36 ;  /* 0x00000024ff037e24 */ /* 0x001fe4000f8e00ff */
[----:B------:R-:W-:-:S03]  /*1740*/  IMAD.U32 R0, RZ, RZ, UR38 ;  /* 0x00000026ff007e24 */ /* 0x000fc6000f8e00ff */
[----:B------:R-:W-:Y:S02]  /*1750*/  LEA R3, R3, UR40, 0x3 ;  /* 0x0000002803037c11 */ /* 0x000fe4000f8e18ff */
[----:B------:R-:W-:-:S04]  /*1760*/  SHF.L.U32 R0, R0, 0x1f, RZ ;  /* 0x0000001f00007819 */ /* 0x000fc800000006ff */
[----:B------:R0:W1:Y:S01]  /*1770*/  SYNCS.PHASECHK.TRANS64.TRYWAIT P1, [R3+URZ], R0 ;  /* 0x00000000030075a7 */ /* 0x000062000802017f */
[----:B------:R-:W-:Y:S05]  /*1780*/  @!P0 BRA `(.L_x_18) ;  /* 0x0000000000048947 */ /* 0x000fea0003800000 */
[----:B------:R-:W-:Y:S01]  /*1790*/  BPT.TRAP 0x1 ;  /* 0x000000040000795c */ /* 0x000fe20000300000 */
.L_x_18:
[----:B------:R-:W-:-:S05]  /*17a0*/  IMAD.U32 R4, RZ, RZ, UR42 ;  /* 0x0000002aff047e24 */ /* 0x000fca000f8e00ff */
[----:B------:R-:W-:Y:S01]  /*17b0*/  ISETP.GE.AND P2, PT, R4, 0x1, PT ;  /* 0x000000010400780c */ /* 0x000fe20003f46270 */
[----:B-1----:R-:W-:-:S12]  /*17c0*/  @P1 BRA `(.L_x_19) ;  /* 0x0000000000081947 */ /* 0x002fd80003800000 */
[----:B------:R-:W1:Y:S02]  /*17d0*/  SYNCS.PHASECHK.TRANS64.TRYWAIT P1, [R3+URZ], R0 ;  /* 0x00000000030075a7 */ /* 0x000e64000802017f */
[----:B-1----:R-:W-:Y:S05]  /*17e0*/  @!P1 BRA `(.L_x_20) ;  /* 0x00000060009c9947 */ /* 0x002fea0003800000 */
.L_x_19:
[----:B------:R-:W-:Y:S05]  /*17f0*/  WARPSYNC.ALL ;  /* 0x0000000000007948 */ /* 0x000fea0003800000 */
[----:B------:R-:W-:Y:S01]  /*1800*/  UIADD3 UR4, UR40, 0x180, URZ ;  /* 0x0000018028047890 */ /* 0x000fe2000fffe03f */
[----:B------:R-:W-:Y:S01]  /*1810*/  WARPGROUP.ARRIVE ;  /* 0x00000000000079c5 */ /* 0x000fe20000000000 */
[----:B------:R-:W-:Y:S02]  /*1820*/  UIADD3 UR5, UR40, 0x38180, URZ ;  /* 0x0003818028057890 */ /* 0x000fe4000fffe03f */
[----:B------:R-:W-:Y:S02]  /*1830*/  USHF.R.U32.HI UR4, URZ, 0x4, UR4 ;  /* 0x000000043f047899 */ /* 0x000fe40008011604 */
[----:B------:R-:W-:-:S02]  /*1840*/  USHF.R.U32.HI UR5, URZ, 0x4, UR5 ;  /* 0x000000043f057899 */ /* 0x000fc40008011605 */
[----:B------:R-:W-:Y:S02]  /*1850*/  ULOP3.LUT UR4, UR4, 0x3fff, URZ, 0xc0, !UPT ;  /* 0x00003fff04047892 */ /* 0x000fe4000f8ec03f */
[----:B------:R-:W-:Y:S02]  /*1860*/  ULOP3.LUT UR5, UR5, 0x3fff, URZ, 0xc0, !UPT ;  /* 0x00003fff05057892 */ /* 0x000fe4000f8ec03f */
[----:B------:R-:W-:Y:S02]  /*1870*/  ULOP3.LUT UR4, UR4, 0x10000, URZ, 0xfc, !UPT ;  /* 0x0001000004047892 */ /* 0x000fe4000f8efc3f */
[----:B------:R-:W-:Y:S02]  /*1880*/  ULOP3.LUT UR5, UR5, 0x10000, URZ, 0xfc, !UPT ;  /* 0x0001000005057892 */ /* 0x000fe4000f8efc3f */
[----:B------:R-:W-:Y:S02]  /*1890*/  ULEA UR7, UR36, UR4, 0xb ;  /* 0x0000000424077291 */ /* 0x000fe4000f8e583f */
[----:B------:R-:W-:Y:S01]  /*18a0*/  ULEA UR6, UR36, UR5, 0xc ;  /* 0x0000000524067291 */ /* 0x000fe2000f8e603f */
[----:B------:R-:W-:Y:S01]  /*18b0*/  UMOV UR9, 0x40000040 ;  /* 0x4000004000097882 */ /* 0x000fe20000000000 */
[----:B------:R-:W-:-:S03]  /*18c0*/  UMOV UR11, 0x40000040 ;  /* 0x40000040000b7882 */ /* 0x000fc60000000000 */
[----:B------:R-:W-:Y:S02]  /*18d0*/  UMOV UR8, UR7 ;  /* 0x0000000700087c82 */ /* 0x000fe40008000000 */
[----:B------:R-:W-:Y:S02]  /*18e0*/  UMOV UR10, UR6 ;  /* 0x00000006000a7c82 */ /* 0x000fe40008000000 */
[----:B------:R-:W-:Y:S01]  /*18f0*/  HGMMA.64x128x8.F32.TF32 R24, gdesc[UR8], RZ, !UPT, gsb0 ;  /* 0x05e00000081879f0 */ /* 0x000fe2000c0028ff */
[----:B------:R-:W-:Y:S02]  /*1900*/  UIADD3 UR8, UR7, 0x2, URZ ;  /* 0x0000000207087890 */ /* 0x000fe4000fffe03f */
[----:B------:R-:W-:Y:S01]  /*1910*/  UIADD3 UR10, UR6, 0x2, URZ ;  /* 0x00000002060a7890 */ /* 0x000fe2000fffe03f */
[----:B------:R-:W-:Y:S01]  /*1920*/  UMOV UR9, 0x40000040 ;  /* 0x4000004000097882 */ /* 0x000fe20000000000 */
[----:B------:R-:W-:Y:S01]  /*1930*/  UMOV UR11, 0x40000040 ;  /* 0x40000040000b7882 */ /* 0x000fe20000000000 */
[----:B------:R-:W-:-:S02]  /*1940*/  WARPGROUP.DEPBAR.LE gsb0, 0x0 ;  /* 0x00008000000079c5 */ /* 0x000fc40000010000 */
[----:B------:R-:W-:-:S06]  /*1950*/  WARPGROUP.ARRIVE ;  /* 0x00000000000079c5 */ /* 0x000fcc0000000000 */
[----:B------:R-:W-:Y:S01]  /*1960*/  HGMMA.64x128x8.F32.TF32 R24, gdesc[UR8], R24, gsb0 ;  /* 0x05e00000081879f0 */ /* 0x000fe20008002818 */
[----:B------:R-:W-:Y:S02]  /*1970*/  UIADD3 UR8, UR7, 0x4, URZ ;  /* 0x0000000407087890 */ /* 0x000fe4000fffe03f */
[----:B------:R-:W-:Y:S01]  /*1980*/  UIADD3 UR10, UR6, 0x4, URZ ;  /* 0x00000004060a7890 */ /* 0x000fe2000fffe03f */
[----:B------:R-:W-:Y:S01]  /*1990*/  UMOV UR9, 0x40000040 ;  /* 0x4000004000097882 */ /* 0x000fe20000000000 */
[----:B------:R-:W-:Y:S01]  /*19a0*/  UMOV UR11, 0x40000040 ;  /* 0x40000040000b7882 */ /* 0x000fe20000000000 */
[----:B------:R-:W-:Y:S02]  /*19b0*/  WARPGROUP.DEPBAR.LE gsb0, 0x0 ;  /* 0x00008000000079c5 */ /* 0x000fe40000010000 */
        /* <DEDUP_REMOVED lines=92> */
[----:B------:R-:W-:Y:S03]  /*1f80*/  HGMMA.64x128x8.F32.TF32 R24, gdesc[UR8], R24, gsb0 ;  /* 0x05e00000081879f0 */ /* 0x000fe60008002818 */
[----:B------:R-:W-:Y:S02]  /*1f90*/  WARPGROUP.DEPBAR.LE gsb0, 0x0 ;  /* 0x00008000000079c5 */ /* 0x000fe40000010000 */
[----:B------:R-:W-:Y:S05]  /*1fa0*/  @!P2 BRA `(.L_x_21) ;  /* 0x000000080060a947 */ /* 0x000fea0003800000 */
[----:B------:R-:W-:Y:S01]  /*1fb0*/  UIADD3 UR7, UR36, 0x1, URZ ;  /* 0x0000000124077890 */ /* 0x000fe2000fffe03f */
[----:B01----:R-:W-:-:S03]  /*1fc0*/  IMAD.U32 R0, RZ, RZ, UR42 ;  /* 0x0000002aff007e24 */ /* 0x003fc6000f8e00ff */
[----:B------:R-:W-:-:S04]  /*1fd0*/  UISETP.NE.AND UP0, UPT, UR7, 0x7, UPT ;  /* 0x000000070700788c */ /* 0x000fc8000bf05270 */
[----:B------:R-:W-:Y:S02]  /*1fe0*/  USEL UR6, URZ, 0x1, UP0 ;  /* 0x000000013f067887 */ /* 0x000fe40008000000 */
[----:B------:R-:W-:Y:S02]  /*1ff0*/  USEL UR7, UR7, URZ, UP0 ;  /* 0x0000003f07077287 */ /* 0x000fe40008000000 */
[----:B------:R-:W-:-:S06]  /*2000*/  ULOP3.LUT UR6, UR38, UR6, URZ, 0x3c, !UPT ;  /* 0x0000000626067292 */ /* 0x000fcc000f8e3c3f */
[----:B------:R-:W-:Y:S01]  /*2010*/  IMAD.U32 R5, RZ, RZ, UR6 ;  /* 0x00000006ff057e24 */ /* 0x000fe2000f8e00ff */
[----:B------:R-:W-:-:S06]  /*2020*/  UMOV UR6, UR36 ;  /* 0x0000002400067c82 */ /* 0x000fcc0008000000 */
.L_x_28:
[----:B01----:R-:W-:Y:S05]  /*2030*/  @!P0 BRA `(.L_x_22) ;  /* 0x0000000000048947 */ /* 0x003fea0003800000 */
[----:B------:R-:W-:Y:S01]  /*2040*/  BPT.TRAP 0x1 ;  /* 0x000000040000795c */ /* 0x000fe20000300000 */
.L_x_22:
[----:B------:R-:W-:Y:S01]  /*2050*/  ULEA UR8, UR7, UR40, 0x3 ;  /* 0x0000002807087291 */ /* 0x000fe2000f8e183f */
[----:B------:R-:W-:-:S08]  /*2060*/  SHF.L.U32 R3, R5, 0x1f, RZ ;  /* 0x0000001f05037819 */ /* 0x000fd000000006ff */
[----:B------:R0:W1:Y:S01]  /*2070*/  SYNCS.PHASECHK.TRANS64.TRYWAIT P1, [UR8], R3 ;  /* 0x00000003ff0075a7 */ /* 0x0000620008020148 */
[----:B------:R-:W-:Y:S05]  /*2080*/  @!P0 BRA `(.L_x_23) ;  /* 0x0000000000048947 */ /* 0x000fea0003800000 */
[----:B------:R-:W-:Y:S01]  /*2090*/  BPT.TRAP 0x1 ;  /* 0x000000040000795c */ /* 0x000fe20000300000 */
.L_x_23:
[----:B-1----:R-:W-:Y:S05]  /*20a0*/  @P1 BRA `(.L_x_24) ;  /* 0x0000000000081947 */ /* 0x002fea0003800000 */
[----:B------:R-:W1:Y:S02]  /*20b0*/  SYNCS.PHASECHK.TRANS64.TRYWAIT P1, [UR8], R3 ;  /* 0x00000003ff0075a7 */ /* 0x000e640008020148 */
[----:B-1----:R-:W-:Y:S05]  /*20c0*/  @!P1 BRA `(.L_x_25) ;  /* 0x0000005800789947 */ /* 0x002fea0003800000 */
.L_x_24:
[----:B------:R-:W-:Y:S01]  /*20d0*/  ULEA UR12, UR7, UR5, 0xc ;  /* 0x00000005070c7291 */ /* 0x000fe2000f8e603f */
[----:B------:R-:W-:Y:S01]  /*20e0*/  WARPGROUP.ARRIVE ;  /* 0x00000000000079c5 */ /* 0x000fe20000000000 */
[----:B------:R-:W-:Y:S01]  /*20f0*/  ULEA UR13, UR7, UR4, 0xb ;  /* 0x00000004070d7291 */ /* 0x000fe2000f8e583f */
[----:B------:R-:W-:Y:S01]  /*2100*/  UMOV UR11, 0x40000040 ;  /* 0x40000040000b7882 */ /* 0x000fe20000000000 */
[----:B------:R-:W-:-:S03]  /*2110*/  UMOV UR9, 0x40000040 ;  /* 0x4000004000097882 */ /* 0x000fc60000000000 */
[----:B------:R-:W-:Y:S02]  /*2120*/  UMOV UR10, UR12 ;  /* 0x0000000c000a7c82 */ /* 0x000fe40008000000 */
[----:B------:R-:W-:Y:S02]  /*2130*/  UMOV UR8, UR13 ;  /* 0x0000000d00087c82 */ /* 0x000fe40008000000 */
[----:B------:R-:W-:Y:S01]  /*2140*/  HGMMA.64x128x8.F32.TF32 R24, gdesc[UR8], R24, gsb0 ;  /* 0x05e00000081879f0 */ /* 0x000fe20008002818 */
        /* <DEDUP_REMOVED lines=107> */
[----:B------:R-:W-:Y:S01]  /*2800*/  BPT.TRAP 0x1 ;  /* 0x000000040000795c */ /* 0x000fe20000300000 */
.L_x_26:
[----:B------:R-:W-:Y:S01]  /*2810*/  ULEA UR8, UR6, UR40, 0x3 ;  /* 0x0000002806087291 */ /* 0x000fe2000f8e183f */
[----:B------:R-:W-:-:S03]  /*2820*/  ISETP.GT.U32.AND P1, PT, R23, 0x1, PT ;  /* 0x000000011700780c */ /* 0x000fc60003f24070 */
[----:B------:R-:W-:-:S04]  /*2830*/  UIADD3 UR8, UR8, 0x38, URZ ;  /* 0x0000003808087890 */ /* 0x000fc8000fffe03f */
[----:B------:R-:W-:-:S09]  /*2840*/  UPRMT UR8, URZ, 0x654, UR8 ;  /* 0x000006543f087896 */ /* 0x000fd20008000008 */
[----:B------:R-:W-:Y:S01]  /*2850*/  SYNCS.ARRIVE.TRANS64.RED.A1T0 RZ, [UR8], RZ ;  /* 0x000000ffffff79a7 */ /* 0x000fe20008100408 */
[----:B------:R-:W-:Y:S05]  /*2860*/  @P1 BRA `(.L_x_27) ;  /* 0x0000000000041947 */ /* 0x000fea0003800000 */
[----:B------:R-:W-:Y:S01]  /*2870*/  BPT.TRAP 0x1 ;  /* 0x000000040000795c */ /* 0x000fe20000300000 */
.L_x_27:
[----:B------:R-:W-:Y:S01]  /*2880*/  UIADD3 UR7, UR7, 0x1, URZ ;  /* 0x0000000107077890 */ /* 0x000fe2000fffe03f */
[C---:B------:R-:W-:Y:S01]  /*2890*/  ISETP.GT.AND P1, PT, R0.reuse, 0x1, PT ;  /* 0x000000010000780c */ /* 0x040fe20003f24270 */
[----:B------:R-:W-:Y:S01]  /*28a0*/  UIADD3 UR6, UR6, 0x1, URZ ;  /* 0x0000000106067890 */ /* 0x000fe2000fffe03f */
[----:B------:R-:W-:Y:S01]  /*28b0*/  VIADD R0, R0, 0xffffffff ;  /* 0xffffffff00007836 */ /* 0x000fe20000000000 */
[----:B------:R-:W-:Y:S02]  /*28c0*/  UISETP.NE.AND UP0, UPT, UR7, 0x7, UPT ;  /* 0x000000070700788c */ /* 0x000fe4000bf05270 */
[----:B------:R-:W-:Y:S02]  /*28d0*/  UISETP.NE.AND UP1, UPT, UR6, 0x7, UPT ;  /* 0x000000070600788c */ /* 0x000fe4000bf25270 */
[----:B------:R-:W-:Y:S02]  /*28e0*/  USEL UR8, URZ, 0x1, UP0 ;  /* 0x000000013f087887 */ /* 0x000fe40008000000 */
[----:B------:R-:W-:-:S02]  /*28f0*/  USEL UR7, UR7, URZ, UP0 ;  /* 0x0000003f07077287 */ /* 0x000fc40008000000 */
[----:B------:R-:W-:Y:S02]  /*2900*/  USEL UR6, UR6, URZ, UP1 ;  /* 0x0000003f06067287 */ /* 0x000fe40008800000 */
[----:B------:R-:W-:Y:S01]  /*2910*/  LOP3.LUT R5, R5, UR8, RZ, 0x3c, !PT ;  /* 0x0000000805057c12 */ /* 0x000fe2000f8e3cff */
[----:B------:R-:W-:Y:S09]  /*2920*/  @P1 BRA `(.L_x_28) ;  /* 0xfffffff400c01947 */ /* 0x000ff2000383ffff */
.L_x_21:
[----:B01----:R-:W0:Y:S01]  /*2930*/  LDC R0, c[0x0][0x28c] ;  /* 0x0000a300ff007b82 */ /* 0x003e220000000800 */
[----:B------:R-:W-:-:S04]  /*2940*/  IMAD.U32 R3, RZ, RZ, UR44 ;  /* 0x0000002cff037e24 */ /* 0x000fc8000f8e00ff */
[----:B------:R1:W-:Y:S01]  /*2950*/  SYNCS.ARRIVE.TRANS64.A1T0 RZ, [R3+UR41], RZ ;  /* 0x000000ff03ff79a7 */ /* 0x0003e20008100029 */
[----:B0-----:R-:W-:-:S13]  /*2960*/  ISETP.GE.AND P1, PT, R0, 0x1, PT ;  /* 0x000000010000780c */ /* 0x001fda0003f26270 */
[----:B-1----:R-:W-:Y:S05]  /*2970*/  @!P1 BRA `(.L_x_29) ;  /* 0x00000000003c9947 */ /* 0x002fea0003800000 */
[----:B------:R-:W-:Y:S05]  /*2980*/  @!P0 BRA `(.L_x_30) ;  /* 0x0000000000048947 */ /* 0x000fea0003800000 */
[----:B------:R-:W-:Y:S01]  /*2990*/  BPT.TRAP 0x1 ;  /* 0x000000040000795c */ /* 0x000fe20000300000 */
.L_x_30:
[----:B------:R-:W-:Y:S01]  /*29a0*/  UIADD3 UR6, UR36, UR42, URZ ;  /* 0x0000002a24067290 */ /* 0x000fe2000fffe03f */
[----:B------:R-:W-:-:S03]  /*29b0*/  ISETP.GT.U32.AND P0, PT, R23, 0x1, PT ;  /* 0x000000011700780c */ /* 0x000fc60003f04070 */
[----:B------:R-:W-:-:S04]  /*29c0*/  UIMAD.WIDE.U32 UR4, UR6, 0x24924925, URZ ;  /* 0x24924925060478a5 */ /* 0x000fc8000f8e003f */
[----:B------:R-:W-:-:S04]  /*29d0*/  UIADD3 UR4, UR6, -UR5, URZ ;  /* 0x8000000506047290 */ /* 0x000fc8000fffe03f */
[----:B------:R-:W-:-:S04]  /*29e0*/  ULEA.HI UR4, UR4, UR5, URZ, 0x1f ;  /* 0x0000000504047291 */ /* 0x000fc8000f8ff83f */
[----:B------:R-:W-:-:S04]  /*29f0*/  USHF.R.U32.HI UR4, URZ, 0x2, UR4 ;  /* 0x000000023f047899 */ /* 0x000fc80008011604 */
[----:B------:R-:W-:-:S04]  /*2a00*/  UIMAD UR4, UR4, -0x7, UR6 ;  /* 0xfffffff9040478a4 */ /* 0x000fc8000f8e0206 */
[----:B------:R-:W-:-:S04]  /*2a10*/  ULEA UR4, UR4, UR40, 0x3 ;  /* 0x0000002804047291 */ /* 0x000fc8000f8e183f */
[----:B------:R-:W-:-:S04]  /*2a20*/  UIADD3 UR4, UR4, 0x38, URZ ;  /* 0x0000003804047890 */ /* 0x000fc8000fffe03f */
[----:B------:R-:W-:-:S09]  /*2a30*/  UPRMT UR4, URZ, 0x654, UR4 ;  /* 0x000006543f047896 */ /* 0x000fd20008000004 */
[----:B------:R-:W-:Y:S01]  /*2a40*/  SYNCS.ARRIVE.TRANS64.RED.A1T0 RZ, [UR4], RZ ;  /* 0x000000ffffff79a7 */ /* 0x000fe20008100404 */
[----:B------:R-:W-:Y:S05]  /*2a50*/  @P0 BRA `(.L_x_29) ;  /* 0x0000000000040947 */ /* 0x000fea0003800000 */
[----:B------:R-:W-:Y:S01]  /*2a60*/  BPT.TRAP 0x1 ;  /* 0x000000040000795c */ /* 0x000fe20000300000 */
.L_x_29:
[----:B------:R-:W-:Y:S01]  /*2a70*/  SHF.L.U32 R0, R103, 0x1f, RZ ;  /* 0x0000001f67007819 */ /* 0x000fe200000006ff */
[----:B------:R-:W-:Y:S01]  /*2a80*/  UISETP.GE.U32.AND UP1, UPT, UR39, 0x7, UPT ;  /* 0x000000072700788c */ /* 0x000fe2000bf26070 */
[----:B------:R-:W-:Y:S01]  /*2a90*/  SHF.R.S32.HI R9, RZ, 0x1f, R19 ;  /* 0x0000001fff097819 */ /* 0x000fe20000011413 */
[----:B------:R-:W-:Y:S01]  /*2aa0*/  UIADD3 UR36, UR36, UR39, URZ ;  /* 0x0000002724247290 */ /* 0x000fe2000fffe03f */
[----:B------:R-:W0:Y:S03]  /*2ab0*/  SYNCS.PHASECHK.TRANS64.TRYWAIT P0, [UR43+0x8], R0 ;  /* 0x00000800ff0075a7 */ /* 0x000e26000800016b */
[----:B------:R-:W-:-:S04]  /*2ac0*/  UISETP.GT.U32.AND UP0, UPT, UR36, 0x6, UPT ;  /* 0x000000062400788c */ /* 0x000fc8000bf04070 */
[----:B------:R-:W-:Y:S02]  /*2ad0*/  UISETP.LT.U32.AND UP0, UPT, UR39, 0x7, UP0 ;  /* 0x000000072700788c */ /* 0x000fe40008701070 */
[----:B------:R-:W-:Y:S02]  /*2ae0*/  @UP1 UIMAD.WIDE.U32 UR4, UR36, 0x24924925, URZ ;  /* 0x24924925240418a5 */ /* 0x000fe4000f8e003f */
[----:B------:R-:W-:Y:S02]  /*2af0*/  USEL UR6, URZ, 0x1, !UP0 ;  /* 0x000000013f067887 */ /* 0x000fe4000c000000 */
[----:B------:R-:W-:Y:S02]  /*2b00*/  @UP1 UIADD3 UR4, UR36, -UR5, URZ ;  /* 0x8000000524041290 */ /* 0x000fe4000fffe03f */
[----:B------:R-:W-:Y:S02]  /*2b10*/  ULOP3.LUT UR38, UR38, UR6, URZ, 0x3c, !UPT ;  /* 0x0000000626267292 */ /* 0x000fe4000f8e3c3f */
[----:B------:R-:W-:-:S04]  /*2b20*/  @UP1 ULEA.HI UR4, UR4, UR5, URZ, 0x1f ;  /* 0x0000000504041291 */ /* 0x000fc8000f8ff83f */
[----:B------:R-:W-:-:S04]  /*2b30*/  @UP1 USHF.R.U32.HI UR4, URZ, 0x2, UR4 ;  /* 0x000000023f041899 */ /* 0x000fc80008011604 */
[----:B------:R-:W-:Y:S01]  /*2b40*/  @UP1 ULOP3.LUT UR38, UR38, 0x1, UR4, 0x78, !UPT ;  /* 0x0000000126261892 */ /* 0x000fe2000f8e7804 */
[----:B0-----:R-:W-:Y:S11]  /*2b50*/  @!P0 BRA `(.L_x_31) ;  /* 0x0000004c00ec8947 */ /* 0x001ff60003800000 */
.L_x_188:
[----:B------:R-:W-:Y:S01]  /*2b60*/  ULDC.64 UR4, c[0x0][0x5d0] ;  /* 0x0001740000047ab9 */ /* 0x000fe20000000a00 */
[----:B------:R-:W-:Y:S01]  /*2b70*/  ULDC UR6, c[0x0][0x284] ;  /* 0x0000a10000067ab9 */ /* 0x000fe20000000800 */
[----:B0-----:R-:W-:Y:S02]  /*2b80*/  IMAD R0, R9, UR4, RZ ;  /* 0x0000000409007c24 */ /* 0x001fe4000f8e02ff */
[----:B------:R-:W-:Y:S02]  /*2b90*/  IMAD.SHL.U32 R12, R18, 0x80, RZ ;  /* 0x00000080120c7824 */ /* 0x000fe400078e00ff */
[C---:B------:R-:W-:Y:S02]  /*2ba0*/  IMAD R3, R19.reuse, UR5, R0 ;  /* 0x0000000513037c24 */ /* 0x040fe4000f8e0200 */
[----:B------:R-:W-:Y:S01]  /*2bb0*/  IMAD.SHL.U32 R0, R22, 0x40, RZ ;  /* 0x0000004016007824 */ /* 0x000fe200078e00ff */
[----:B------:R-:W-:Y:S01]  /*2bc0*/  SHF.R.S32.HI R13, RZ, 0x1f, R12 ;  /* 0x0000001fff0d7819 */ /* 0x000fe2000001140c */
[----:B------:R-:W-:Y:S01]  /*2bd0*/  IMAD.WIDE.U32 R4, R19, UR4, R92 ;  /* 0x0000000413047c25 */ /* 0x000fe2000f8e005c */
[----:B------:R-:W-:-:S02]  /*2be0*/  ULDC.64 UR4, c[0x0][0x5c8] ;  /* 0x0001720000047ab9 */ /* 0x000fc40000000a00 */
[----:B------:R-:W-:Y:S01]  /*2bf0*/  ISETP.GE.AND P0, PT, R0, UR6, PT ;  /* 0x0000000600007c0c */ /* 0x000fe2000bf06270 */
[----:B------:R-:W-:Y:S01]  /*2c00*/  ULDC UR6, c[0x0][0x288] ;  /* 0x0000a20000067ab9 */ /* 0x000fe20000000800 */
[----:B------:R-:W-:Y:S01]  /*2c10*/  IADD3 R4, P1, R12, R4, RZ ;  /* 0x000000040c047210 */ /* 0x000fe20007f3e0ff */
[----:B------:R-:W-:Y:S01]  /*2c20*/  IMAD.WIDE R104, R22, 0x40, R90 ;  /* 0x0000004016687825 */ /* 0x000fe200078e025a */
[----:B------:R-:W-:Y:S02]  /*2c30*/  ISETP.GE.OR P0, PT, R12, UR6, P0 ;  /* 0x000000060c007c0c */ /* 0x000fe40008706670 */
[----:B------:R-:W-:Y:S01]  /*2c40*/  IADD3.X R5, R13, R5, R3, P1, !PT ;  /* 0x000000050d057210 */ /* 0x000fe20000ffe403 */
[----:B------:R-:W-:-:S04]  /*2c50*/  IMAD R7, R105, UR4, RZ ;  /* 0x0000000469077c24 */ /* 0x000fc8000f8e02ff */
[C---:B------:R-:W-:Y:S02]  /*2c60*/  IMAD R7, R104.reuse, UR5, R7 ;  /* 0x0000000568077c24 */ /* 0x040fe4000f8e0207 */
[----:B------:R-:W-:-:S04]  /*2c70*/  IMAD.WIDE.U32 R106, R104, UR4, R4 ;  /* 0x00000004686a7c25 */ /* 0x000fc8000f8e0004 */
[----:B------:R-:W-:Y:S05]  /*2c80*/  @P0 BRA `(.L_x_32) ;  /* 0x0000003000d00947 */ /* 0x000fea0003800000 */
[----:B-----5:R-:W-:Y:S01]  /*2c90*/  FSETP.NEU.AND P0, PT, R89, RZ, PT ;  /* 0x000000ff5900720b */ /* 0x020fe20003f0d000 */
[----:B------:R-:W-:Y:S01]  /*2ca0*/  IMAD.IADD R3, R97, 0x1, -R12 ;  /* 0x0000000161037824 */ /* 0x000fe200078e0a0c */
[----:B------:R-:W-:Y:S01]  /*2cb0*/  BSSY B0, `(.L_x_32) ;  /* 0x0000331000007945 */ /* 0x000fe20003800000 */
[----:B------:R-:W-:Y:S02]  /*2cc0*/  IMAD.IADD R0, R101, 0x1, -R0 ;  /* 0x0000000165007824 */ /* 0x000fe400078e0a00 */
[----:B------:R-:W-:Y:S01]  /*2cd0*/  IMAD.IADD R115, R107, 0x1, R7 ;  /* 0x000000016b737824 */ /* 0x000fe200078e0207 */
[----:B------:R-:W-:-:S04]  /*2ce0*/  ISETP.GT.AND P3, PT, R3, RZ, PT ;  /* 0x000000ff0300720c */ /* 0x000fc80003f64270 */
[----:B------:R-:W-:-:S03]  /*2cf0*/  ISETP.GT.AND P1, PT, R0, RZ, P3 ;  /* 0x000000ff0000720c */ /* 0x000fc60001f24270 */
[----:B------:R-:W-:Y:S10]  /*2d00*/  @!P0 BRA `(.L_x_33) ;  /* 0x0000002400148947 */ /* 0x000ff40003800000 */
[----:B------:R-:W0:Y:S01]  /*2d10*/  LDC.64 R108, c[0x0][0x5b8] ;  /* 0x00016e00ff6c7b82 */ /* 0x000e220000000a00 */
[----:B------:R-:W-:-:S07]  /*2d20*/  ULDC.64 UR4, c[0x0][0x5c0] ;  /* 0x0001700000047ab9 */ /* 0x000fce0000000a00 */
[----:B------:R-:W1:Y:S08]  /*2d30*/  LDC.64 R110, c[0x0][0x5b0] ;  /* 0x00016c00ff6e7b82 */ /* 0x000e700000000a00 */
[----:B------:R-:W2:Y:S01]  /*2d40*/  LDC.64 R112, c[0x0][0x5a8] ;  /* 0x00016a00ff707b82 */ /* 0x000ea20000000a00 */
[-C--:B0-----:R-:W-:Y:S02]  /*2d50*/  IMAD R6, R9, R108.reuse, RZ ;  /* 0x0000006c09067224 */ /* 0x081fe400078e02ff */
[----:B------:R-:W-:-:S04]  /*2d60*/  IMAD.WIDE.U32 R4, R19, R108, R92 ;  /* 0x0000006c13047225 */ /* 0x000fc800078e005c */
[----:B------:R-:W-:Y:S01]  /*2d70*/  IMAD R107, R19, R109, R6 ;  /* 0x0000006d136b7224 */ /* 0x000fe200078e0206 */
[----:B------:R-:W-:Y:S01]  /*2d80*/  IADD3 R6, P0, R12, R4, RZ ;  /* 0x000000040c067210 */ /* 0x000fe20007f1e0ff */
[----:B-1----:R-:W-:-:S03]  /*2d90*/  IMAD R4, R105, R110, RZ ;  /* 0x0000006e69047224 */ /* 0x002fc600078e02ff */
[----:B------:R-:W-:Y:S01]  /*2da0*/  IADD3.X R7, R13, R5, R107, P0, !PT ;  /* 0x000000050d077210 */ /* 0x000fe200007fe46b */
[C---:B------:R-:W-:Y:S02]  /*2db0*/  IMAD R105, R104.reuse, R111, R4 ;  /* 0x0000006f68697224 */ /* 0x040fe400078e0204 */
[----:B------:R-:W-:-:S04]  /*2dc0*/  IMAD.WIDE.U32 R4, R104, R110, R6 ;  /* 0x0000006e68047225 */ /* 0x000fc800078e0006 */
[----:B------:R-:W-:Y:S01]  /*2dd0*/  IMAD.IADD R5, R5, 0x1, R105 ;  /* 0x0000000105057824 */ /* 0x000fe200078e0269 */
[----:B--2---:R-:W-:-:S04]  /*2de0*/  LEA R10, P0, R4, R112, 0x2 ;  /* 0x00000070040a7211 */ /* 0x004fc800078010ff */
[----:B------:R-:W-:-:S05]  /*2df0*/  LEA.HI.X R11, R4, R113, R5, 0x2, P0 ;  /* 0x00000071040b7211 */ /* 0x000fca00000f1405 */
[----:B------:R0:W2:Y:S01]  /*2e00*/  @P1 LDG.E.LTC128B R18, desc[UR46][R10.64] ;  /* 0x0000002e0a121981 */ /* 0x0000a2000c1e1920 */
[----:B------:R-:W-:Y:S01]  /*2e10*/  IMAD.WIDE.U32 R4, R104, R110, R12 ;  /* 0x0000006e68047225 */ /* 0x000fe200078e000c */
[----:B------:R-:W-:Y:S01]  /*2e20*/  SHF.L.U64.HI R21, R110, 0x3, R111 ;  /* 0x000000036e157819 */ /* 0x000fe2000001026f */
[----:B------:R-:W-:Y:S01]  /*2e30*/  BSSY B1, `(.L_x_34) ;  /* 0x0000017000017945 */ /* 0x000fe20003800000 */
[----:B------:R-:W-:Y:S01]  /*2e40*/  ISETP.GT.AND P3, PT, R0, 0x8, P3 ;  /* 0x000000080000780c */ /* 0x000fe20001f64270 */
[----:B------:R-:W-:Y:S01]  /*2e50*/  IMAD.SHL.U32 R20, R110, 0x8, RZ ;  /* 0x000000086e147824 */ /* 0x000fe200078e00ff */
[----:B------:R-:W-:-:S03]  /*2e60*/  IADD3 R14, P0, R92, R4, RZ ;  /* 0x000000045c0e7210 */ /* 0x000fc60007f1e0ff */
[----:B------:R-:W-:Y:S01]  /*2e70*/  IMAD.WIDE.U32 R20, R104, R110, R20 ;  /* 0x0000006e68147225 */ /* 0x000fe200078e0014 */
[----:B------:R-:W-:Y:S02]  /*2e80*/  IADD3.X R15, R93, R105, R5, P0, !PT ;  /* 0x000000695d0f7210 */ /* 0x000fe400007fe405 */
[----:B------:R-:W-:Y:S01]  /*2e90*/  LEA R8, P0, R106, UR4, 0x2 ;  /* 0x000000046a087c11 */ /* 0x000fe2000f8010ff */
[----:B------:R-:W-:Y:S01]  /*2ea0*/  IMAD.IADD R105, R105, 0x1, R21 ;  /* 0x0000000169697824 */ /* 0x000fe200078e0215 */
[----:B0-----:R-:W-:Y:S01]  /*2eb0*/  IADD3 R10, P2, R6, R20, RZ ;  /* 0x00000014060a7210 */ /* 0x001fe20007f5e0ff */
[----:B------:R-:W-:Y:S01]  /*2ec0*/  IMAD.WIDE.U32 R14, R19, R108, R14 ;  /* 0x0000006c130e7225 */ /* 0x000fe200078e000e */
[----:B------:R-:W-:-:S03]  /*2ed0*/  LEA.HI.X R9, R106, UR5, R115, 0x2, P0 ;  /* 0x000000056a097c11 */ /* 0x000fc600080f1473 */
[----:B------:R-:W-:Y:S01]  /*2ee0*/  IMAD.IADD R15, R107, 0x1, R15 ;  /* 0x000000016b0f7824 */ /* 0x000fe200078e020f */
[----:B------:R-:W-:Y:S01]  /*2ef0*/  LEA R4, P0, R14, R112, 0x2 ;  /* 0x000000700e047211 */ /* 0x000fe200078010ff */
[----:B------:R-:W-:Y:S02]  /*2f00*/  IMAD.X R7, R105, 0x1, R7, P2 ;  /* 0x0000000169077824 */ /* 0x000fe400010e0607 */
[----:B--2---:R-:W-:-:S04]  /*2f10*/  FMUL R5, R18, R89 ;  /* 0x0000005912057220 */ /* 0x004fc80000400000 */
[----:B------:R-:W-:Y:S01]  /*2f20*/  FFMA R11, R24, R88, R5 ;  /* 0x00000058180b7223 */ /* 0x000fe20000000005 */
[----:B------:R-:W-:Y:S02]  /*2f30*/  LEA.HI.X R5, R14, R113, R15, 0x2, P0 ;  /* 0x000000710e057211 */ /* 0x000fe400000f140f */
[----:B------:R-:W-:Y:S02]  /*2f40*/  ISETP.GT.AND P0, PT, R3, 0x1, PT ;  /* 0x000000010300780c */ /* 0x000fe40003f04270 */
[----:B------:R0:W-:Y:S01]  /*2f50*/  @P1 STG.E desc[UR46][R8.64], R11 ;  /* 0x0000000b08001986 */ /* 0x0001e2000c10192e */
[----:B------:R-:W-:Y:S02]  /*2f60*/  LEA R14, P1, R10, R112, 0x2 ;  /* 0x000000700a0e7211 */ /* 0x000fe400078210ff */
[----:B------:R-:W-:-:S13]  /*2f70*/  ISETP.GT.AND P4, PT, R0, RZ, P0 ;  /* 0x000000ff0000720c */ /* 0x000fda0000784270 */
[----:B0-----:R-:W-:Y:S05]  /*2f80*/  @!P4 BRA `(.L_x_35) ;  /* 0x000000000004c947 */ /* 0x001fea0003800000 */
[----:B------:R0:W5:Y:S02]  /*2f90*/  LDG.E.LTC128B R18, desc[UR46][R4.64+0x4] ;  /* 0x0000042e04127981 */ /* 0x000164000c1e1920 */
.L_x_35:
[----:B------:R-:W-:Y:S05]  /*2fa0*/  BSYNC B1 ;  /* 0x0000000000017941 */ /* 0x000fea0003800000 */
.L_x_34:
[----:B-----5:R-:W-:Y:S01]  /*2fb0*/  FMUL R6, R18, R89 ;  /* 0x0000005912067220 */ /* 0x020fe20000400000 */
[----:B------:R-:W-:-:S03]  /*2fc0*/  LEA.HI.X R15, R10, R113, R7, 0x2, P1 ;  /* 0x000000710a0f7211 */ /* 0x000fc600008f1407 */
[----:B------:R-:W-:-:S05]  /*2fd0*/  FFMA R25, R25, R88, R6 ;  /* 0x0000005819197223 */ /* 0x000fca0000000006 */
[----:B------:R1:W-:Y:S04]  /*2fe0*/  @P4 STG.E desc[UR46][R8.64+0x4], R25 ;  /* 0x0000041908004986 */ /* 0x0003e8000c10192e */
[----:B------:R-:W2:Y:S01]  /*2ff0*/  @P3 LDG.E.LTC128B R18, desc[UR46][R14.64] ;  /* 0x0000002e0e123981 */ /* 0x000ea2000c1e1920 */
[----:B------:R-:W-:Y:S01]  /*3000*/  IADD3 R12, P1, P2, R92, R20, R12 ;  /* 0x000000145c0c7210 */ /* 0x000fe20007a3e00c */
[----:B------:R-:W-:Y:S01]  /*3010*/  BSSY B1, `(.L_x_36) ;  /* 0x0000010000017945 */ /* 0x000fe20003800000 */
[C---:B------:R-:W-:Y:S02]  /*3020*/  SHF.L.U64.HI R11, R94.reuse, 0x2, R95 ;  /* 0x000000025e0b7819 */ /* 0x040fe4000001025f */
[----:B------:R-:W-:Y:S02]  /*3030*/  IADD3.X R13, R93, R105, R13, P1, P2 ;  /* 0x000000695d0d7210 */ /* 0x000fe40000fe440d */
[----:B------:R-:W-:-:S02]  /*3040*/  LEA R10, P2, R94, R8, 0x2 ;  /* 0x000000085e0a7211 */ /* 0x000fc400078410ff */
[----:B------:R-:W-:Y:S01]  /*3050*/  ISETP.GT.AND P0, PT, R0, 0x8, P0 ;  /* 0x000000080000780c */ /* 0x000fe20000704270 */
[----:B------:R-:W-:Y:S01]  /*3060*/  IMAD.WIDE.U32 R12, R19, R108, R12 ;  /* 0x0000006c130c7225 */ /* 0x000fe200078e000c */
[----:B------:R-:W-:-:S03]  /*3070*/  ISETP.GT.AND P1, PT, R3, 0x8, PT ;  /* 0x000000080300780c */ /* 0x000fc60003f24270 */
[----:B------:R-:W-:Y:S01]  /*3080*/  IMAD.X R11, R11, 0x1, R9, P2 ;  /* 0x000000010b0b7824 */ /* 0x000fe200010e0609 */
[----:B------:R-:W-:Y:S01]  /*3090*/  LEA R6, P4, R12, R112, 0x2 ;  /* 0x000000700c067211 */ /* 0x000fe200078810ff */
[----:B------:R-:W-:Y:S02]  /*30a0*/  IMAD.IADD R13, R107, 0x1, R13 ;  /* 0x000000016b0d7824 */ /* 0x000fe400078e020d */
[----:B--2---:R-:W-:-:S04]  /*30b0*/  FMUL R7, R18, R89 ;  /* 0x0000005912077220 */ /* 0x004fc80000400000 */
[----:B------:R-:W-:Y:S01]  /*30c0*/  FFMA R15, R26, R88, R7 ;  /* 0x000000581a0f7223 */ /* 0x000fe20000000007 */
[----:B------:R-:W-:-:S04]  /*30d0*/  LEA.HI.X R7, R12, R113, R13, 0x2, P4 ;  /* 0x000000710c077211 */ /* 0x000fc800020f140d */
[----:B------:R1:W-:Y:S01]  /*30e0*/  @P3 STG.E desc[UR46][R10.64], R15 ;  /* 0x0000000f0a003986 */ /* 0x0003e2000c10192e */
[----:B------:R-:W-:Y:S05]  /*30f0*/  @!P0 BRA `(.L_x_37) ;  /* 0x0000000000048947 */ /* 0x000fea0003800000 */
[----:B------:R2:W5:Y:S02]  /*3100*/  LDG.E.LTC128B R18, desc[UR46][R6.64+0x4] ;  /* 0x0000042e06127981 */ /* 0x000564000c1e1920 */
.L_x_37:
[----:B------:R-:W-:Y:S05]  /*3110*/  BSYNC B1 ;  /* 0x0000000000017941 */ /* 0x000fea0003800000 */
.L_x_36:
[----:B-----5:R-:W-:Y:S01]  /*3120*/  FMUL R12, R18, R89 ;  /* 0x00000059120c7220 */ /* 0x020fe20000400000 */
[----:B------:R-:W-:Y:S01]  /*3130*/  ISETP.GT.AND P3, PT, R0, RZ, P1 ;  /* 0x000000ff0000720c */ /* 0x000fe20000f64270 */
[----:B------:R-:W-:Y:S01]  /*3140*/  BSSY B1, `(.L_x_38) ;  /* 0x0000006000017945 */ /* 0x000fe20003800000 */
[----:B------:R-:W-:Y:S01]  /*3150*/  ISETP.GT.AND P2, PT, R3, 0x9, PT ;  /* 0x000000090300780c */ /* 0x000fe20003f44270 */
[----:B------:R-:W-:-:S05]  /*3160*/  FFMA R27, R27, R88, R12 ;  /* 0x000000581b1b7223 */ /* 0x000fca000000000c */
[----:B------:R3:W-:Y:S05]  /*3170*/  @P0 STG.E desc[UR46][R10.64+0x4], R27 ;  /* 0x0000041b0a000986 */ /* 0x0007ea000c10192e */
[----:B------:R-:W-:Y:S05]  /*3180*/  @!P3 BRA `(.L_x_39) ;  /* 0x000000000004b947 */ /* 0x000fea0003800000 */
[----:B------:R4:W5:Y:S02]  /*3190*/  LDG.E.LTC128B R18, desc[UR46][R4.64+0x20] ;  /* 0x0000202e04127981 */ /* 0x000964000c1e1920 */
.L_x_39:
[----:B------:R-:W-:Y:S05]  /*31a0*/  BSYNC B1 ;  /* 0x0000000000017941 */ /* 0x000fea0003800000 */
.L_x_38:
[----:B-----5:R-:W-:Y:S01]  /*31b0*/  FMUL R13, R18, R89 ;  /* 0x00000059120d7220 */ /* 0x020fe20000400000 */
[----:B------:R-:W-:Y:S01]  /*31c0*/  ISETP.GT.AND P0, PT, R0, RZ, P2 ;  /* 0x000000ff0000720c */ /* 0x000fe20001704270 */
[----:B------:R-:W-:Y:S02]  /*31d0*/  BSSY B1, `(.L_x_40) ;  /* 0x0000005000017945 */ /* 0x000fe40003800000 */
[----:B------:R-:W-:-:S05]  /*31e0*/  FFMA R13, R28, R88, R13 ;  /* 0x000000581c0d7223 */ /* 0x000fca000000000d */
[----:B------:R0:W-:Y:S05]  /*31f0*/  @P3 STG.E desc[UR46][R8.64+0x20], R13 ;  /* 0x0000200d08003986 */ /* 0x0001ea000c10192e */
[----:B------:R-:W-:Y:S05]  /*3200*/  @!P0 BRA `(.L_x_41) ;  /* 0x0000000000048947 */ /* 0x000fea0003800000 */
[----:B------:R0:W5:Y:S02]  /*3210*/  LDG.E.LTC128B R18, desc[UR46][R4.64+0x24] ;  /* 0x0000242e04127981 */ /* 0x000164000c1e1920 */
.L_x_41:
[----:B------:R-:W-:Y:S05]  /*3220*/  BSYNC B1 ;  /* 0x0000000000017941 */ /* 0x000fea0003800000 */
.L_x_40:
[----:B-----5:R-:W-:Y:S01]  /*3230*/  FMUL R12, R18, R89 ;  /* 0x00000059120c7220 */ /* 0x020fe20000400000 */
[----:B------:R-:W-:Y:S01]  /*3240*/  ISETP.GT.AND P1, PT, R0, 0x8, P1 ;  /* 0x000000080000780c */ /* 0x000fe20000f24270 */
[----:B------:R-:W-:Y:S02]  /*3250*/  BSSY B1, `(.L_x_42) ;  /* 0x0000005000017945 */ /* 0x000fe40003800000 */
[----:B------:R-:W-:-:S05]  /*3260*/  FFMA R29, R29, R88, R12 ;  /* 0x000000581d1d7223 */ /* 0x000fca000000000c */
[----:B------:R0:W-:Y:S05]  /*3270*/  @P0 STG.E desc[UR46][R8.64+0x24], R29 ;  /* 0x0000241d08000986 */ /* 0x0001ea000c10192e */
[----:B------:R-:W-:Y:S05]  /*3280*/  @!P1 BRA `(.L_x_43) ;  /* 0x0000000000049947 */ /* 0x000fea0003800000 */
[----:B------:R0:W5:Y:S02]  /*3290*/  LDG.E.LTC128B R18, desc[UR46][R6.64+0x20] ;  /* 0x0000202e06127981 */ /* 0x000164000c1e1920 */
.L_x_43:
[----:B------:R-:W-:Y:S05]  /*32a0*/  BSYNC B1 ;  /* 0x0000000000017941 */ /* 0x000fea0003800000 */
.L_x_42:
[----:B0----5:R-:W-:Y:S01]  /*32b0*/  FMUL R13, R18, R89 ;  /* 0x00000059120d7220 */ /* 0x021fe20000400000 */
[----:B------:R-:W-:Y:S01]  /*32c0*/  ISETP.GT.AND P2, PT, R0, 0x8, P2 ;  /* 0x000000080000780c */ /* 0x000fe20001744270 */
[----:B------:R-:W-:Y:S01]  /*32d0*/  BSSY B1, `(.L_x_44) ;  /* 0x0000006000017945 */ /* 0x000fe20003800000 */
[----:B------:R-:W-:Y:S01]  /*32e0*/  ISETP.GT.AND P0, PT, R3, 0x10, PT ;  /* 0x000000100300780c */ /* 0x000fe20003f04270 */
[----:B------:R-:W-:-:S05]  /*32f0*/  FFMA R13, R30, R88, R13 ;  /* 0x000000581e0d7223 */ /* 0x000fca000000000d */
[----:B------:R0:W-:Y:S05]  /*3300*/  @P1 STG.E desc[UR46][R10.64+0x20], R13 ;  /* 0x0000200d0a001986 */ /* 0x0001ea000c10192e */
[----:B------:R-:W-:Y:S05]  /*3310*/  @!P2 BRA `(.L_x_45) ;  /* 0x000000000004a947 */ /* 0x000fea0003800000 */
[----:B------:R0:W5:Y:S02]  /*3320*/  LDG.E.LTC128B R18, desc[UR46][R6.64+0x24] ;  /* 0x0000242e06127981 */ /* 0x000164000c1e1920 */
.L_x_45:
[----:B------:R-:W-:Y:S05]  /*3330*/  BSYNC B1 ;  /* 0x0000000000017941 */ /* 0x000fea0003800000 */
.L_x_44:
        /* <DEDUP_REMOVED lines=8> */
.L_x_47:
[----:B------:R-:W-:Y:S05]  /*33c0*/  BSYNC B1 ;  /* 0x0000000000017941 */ /* 0x000fea0003800000 */
.L_x_46:
[----:B0----5:R-:W-:Y:S01]  /*33d0*/  FMUL R13, R18, R89 ;  /* 0x00000059120d7220 */ /* 0x021fe20000400000 */
[----:B------:R-:W-:Y:S01]  /*33e0*/  ISETP.GT.AND P2, PT, R0, RZ, P1 ;  /* 0x000000ff0000720c */ /* 0x000fe20000f44270 */
[----:B------:R-:W-:Y:S02]  /*33f0*/  BSSY B1, `(.L_x_48) ;  /* 0x0000005000017945 */ /* 0x000fe40003800000 */
[----:B------:R-:W-:-:S05]  /*3400*/  FFMA R13, R32, R88, R13 ;  /* 0x00000058200d7223 */ /* 0x000fca000000000d */
[----:B------:R0:W-:Y:S05]  /*3410*/  @P3 STG.E desc[UR46][R8.64+0x40], R13 ;  /* 0x0000400d08003986 */ /* 0x0001ea000c10192e */
[----:B------:R-:W-:Y:S05]  /*3420*/  @!P2 BRA `(.L_x_49) ;  /* 0x000000000004a947 */ /* 0x000fea0003800000 */
[----:B------:R0:W5:Y:S02]  /*3430*/  LDG.E.LTC128B R18, desc[UR46][R4.64+0x44] ;  /* 0x0000442e04127981 */ /* 0x000164000c1e1920 */
.L_x_49:
[----:B------:R-:W-:Y:S05]  /*3440*/  BSYNC B1 ;  /* 0x0000000000017941 */ /* 0x000fea0003800000 */
.L_x_48:
[----:B-----5:R-:W-:Y:S01]  /*3450*/  FMUL R12, R18, R89 ;  /* 0x00000059120c7220 */ /* 0x020fe20000400000 */
[----:B------:R-:W-:Y:S01]  /*3460*/  ISETP.GT.AND P0, PT, R0, 0x8, P0 ;  /* 0x000000080000780c */ /* 0x000fe20000704270 */
[----:B------:R-:W-:Y:S02]  /*3470*/  BSSY B1, `(.L_x_50) ;  /* 0x0000005000017945 */ /* 0x000fe40003800000 */
[----:B------:R-:W-:-:S05]  /*3480*/  FFMA R33, R33, R88, R12 ;  /* 0x0000005821217223 */ /* 0x000fca000000000c */
[----:B------:R0:W-:Y:S05]  /*3490*/  @P2 STG.E desc[UR46][R8.64+0x44], R33 ;  /* 0x0000442108002986 */ /* 0x0001ea000c10192e */
[----:B------:R-:W-:Y:S05]  /*34a0*/  @!P0 BRA `(.L_x_51) ;  /* 0x0000000000048947 */ /* 0x000fea0003800000 */
[----:B------:R0:W5:Y:S02]  /*34b0*/  LDG.E.LTC128B R18, desc[UR46][R6.64+0x40] ;  /* 0x0000402e06127981 */ /* 0x000164000c1e1920 */
.L_x_51:
[----:B------:R-:W-:Y:S05]  /*34c0*/  BSYNC B1 ;  /* 0x0000000000017941 */ /* 0x000fea0003800000 */
.L_x_50:
        /* <DEDUP_REMOVED lines=8> */
.L_x_53:
[----:B------:R-:W-:Y:S05]  /*3550*/  BSYNC B1 ;  /* 0x0000000000017941 */ /* 0x000fea0003800000 */
.L_x_52:
        /* <DEDUP_REMOVED lines=8> */
.L_x_55:
[----:B------:R-:W-:Y:S05]  /*35e0*/  BSYNC B1 ;  /* 0x0000000000017941 */ /* 0x000fea0003800000 */
.L_x_54:
[----:B0----5:R-:W-:Y:S01]  /*35f0*/  FMUL R13, R18, R89 ;  /* 0x00000059120d7220 */ /* 0x021fe20000400000 */
[----:B------:R-:W-:Y:S01]  /*3600*/  ISETP.GT.AND P1, PT, R0, RZ, P0 ;  /* 0x000000ff0000720c */ /* 0x000fe20000724270 */
[----:B------:R-:W-:Y:S02]  /*3610*/  BSSY B1, `(.L_x_56) ;  /* 0x0000005000017945 */ /* 0x000fe40003800000 */
[----:B------:R-:W-:-:S05]  /*3620*/  FFMA R13, R36, R88, R13 ;  /* 0x00000058240d7223 */ /* 0x000fca000000000d */
[----:B------:R0:W-:Y:S05]  /*3630*/  @P3 STG.E desc[UR46][R8.64+0x60], R13 ;  /* 0x0000600d08003986 */ /* 0x0001ea000c10192e */
[----:B------:R-:W-:Y:S05]  /*3640*/  @!P1 BRA `(.L_x_57) ;  /* 0x0000000000049947 */ /* 0x000fea0003800000 */
[----:B------:R0:W5:Y:S02]  /*3650*/  LDG.E.LTC128B R18, desc[UR46][R4.64+0x64] ;  /* 0x0000642e04127981 */ /* 0x000164000c1e1920 */
.L_x_57:
[----:B------:R-:W-:Y:S05]  /*3660*/  BSYNC B1 ;  /* 0x0000000000017941 */ /* 0x000fea0003800000 */
.L_x_56:
[----:B-----5:R-:W-:Y:S01]  /*3670*/  FMUL R12, R18, R89 ;  /* 0x00000059120c7220 */ /* 0x020fe20000400000 */
[----:B------:R-:W-:Y:S01]  /*3680*/  ISETP.GT.AND P2, PT, R0, 0x8, P2 ;  /* 0x000000080000780c */ /* 0x000fe20001744270 */
[----:B------:R-:W-:Y:S02]  /*3690*/  BSSY B1, `(.L_x_58) ;  /* 0x0000005000017945 */ /* 0x000fe40003800000 */
[----:B------:R-:W-:-:S05]  /*36a0*/  FFMA R37, R37, R88, R12 ;  /* 0x0000005825257223 */ /* 0x000fca000000000c */
[----:B------:R0:W-:Y:S05]  /*36b0*/  @P1 STG.E desc[UR46][R8.64+0x64], R37 ;  /* 0x0000642508001986 */ /* 0x0001ea000c10192e */
[----:B------:R-:W-:Y:S05]  /*36c0*/  @!P2 BRA `(.L_x_59) ;  /* 0x000000000004a947 */ /* 0x000fea0003800000 */
[----:B------:R0:W5:Y:S02]  /*36d0*/  LDG.E.LTC128B R18, desc[UR46][R6.64+0x60] ;  /* 0x0000602e06127981 */ /* 0x000164000c1e1920 */
.L_x_59:
[----:B------:R-:W-:Y:S05]  /*36e0*/  BSYNC B1 ;  /* 0x0000000000017941 */ /* 0x000fea0003800000 */
.L_x_58:
        /* <DEDUP_REMOVED lines=8> */
.L_x_61:
[----:B------:R-:W-:Y:S05]  /*3770*/  BSYNC B1 ;  /* 0x0000000000017941 */ /* 0x000fea0003800000 */
.L_x_60:
        /* <DEDUP_REMOVED lines=8> */
.L_x_63:
[----:B------:R-:W-:Y:S05]  /*3800*/  BSYNC B1 ;  /* 0x0000000000017941 */ /* 0x000fea0003800000 */
.L_x_62:
[----:B0----5:R-:W-:Y:S01]  /*3810*/  FMUL R13, R18, R89 ;  /* 0x00000059120d7220 */ /* 0x021fe20000400000 */
[----:B------:R-:W-:Y:S01]  /*3820*/  ISETP.GT.AND P0, PT, R0, RZ, P2 ;  /* 0x000000ff0000720c */ /* 0x000fe20001704270 */
[----:B------:R-:W-:Y:S02]  /*3830*/  BSSY B1, `(.L_x_64) ;  /* 0x0000005000017945 */ /* 0x000fe40003800000 */
[----:B------:R-:W-:-:S05]  /*3840*/  FFMA R13, R40, R88, R13 ;  /* 0x00000058280d7223 */ /* 0x000fca000000000d */
[----:B------:R0:W-:Y:S05]  /*3850*/  @P3 STG.E desc[UR46][R8.64+0x80], R13 ;  /* 0x0000800d08003986 */ /* 0x0001ea000c10192e */
[----:B------:R-:W-:Y:S05]  /*3860*/  @!P0 BRA `(.L_x_65) ;  /* 0x0000000000048947 */ /* 0x000fea0003800000 */
[----:B------:R0:W5:Y:S02]  /*3870*/  LDG.E.LTC128B R18, desc[UR46][R4.64+0x84] ;  /* 0x0000842e04127981 */ /* 0x000164000c1e1920 */
.L_x_65:
[----:B------:R-:W-:Y:S05]  /*3880*/  BSYNC B1 ;  /* 0x0000000000017941 */ /* 0x000fea0003800000 */
.L_x_64:
[----:B-----5:R-:W-:Y:S01]  /*3890*/  FMUL R12, R18, R89 ;  /* 0x00000059120c7220 */ /* 0x020fe20000400000 */
[----:B------:R-:W-:Y:S01]  /*38a0*/  ISETP.GT.AND P1, PT, R0, 0x8, P1 ;  /* 0x000000080000780c */ /* 0x000fe20000f24270 */
[----:B------:R-:W-:Y:S02]  /*38b0*/  BSSY B1, `(.L_x_66) ;  /* 0x0000005000017945 */ /* 0x000fe40003800000 */
[----:B------:R-:W-:-:S05]  /*38c0*/  FFMA R41, R41, R88, R12 ;  /* 0x0000005829297223 */ /* 0x000fca000000000c */
[----:B------:R0:W-:Y:S05]  /*38d0*/  @P0 STG.E desc[UR46][R8.64+0x84], R41 ;  /* 0x0000842908000986 */ /* 0x0001ea000c10192e */
[----:B------:R-:W-:Y:S05]  /*38e0*/  @!P1 BRA `(.L_x_67) ;  /* 0x0000000000049947 */ /* 0x000fea0003800000 */
[----:B------:R0:W5:Y:S02]  /*38f0*/  LDG.E.LTC128B R18, desc[UR46][R6.64+0x80] ;  /* 0x0000802e06127981 */ /* 0x000164000c1e1920 */
.L_x_67:
[----:B------:R-:W-:Y:S05]  /*3900*/  BSYNC B1 ;  /* 0x0000000000017941 */ /* 0x000fea0003800000 */
.L_x_66:
        /* <DEDUP_REMOVED lines=8> */
.L_x_69:
[----:B------:R-:W-:Y:S05]  /*3990*/  BSYNC B1 ;  /* 0x0000000000017941 */ /* 0x000fea0003800000 */
.L_x_68:
        /* <DEDUP_REMOVED lines=8> */
.L_x_71:
[----:B------:R-:W-:Y:S05]  /*3a20*/  BSYNC B1 ;  /* 0x0000000000017941 */ /* 0x000fea0003800000 */
.L_x_70:
[----:B0----5:R-:W-:Y:S01]  /*3a30*/  FMUL R13, R18, R89 ;  /* 0x00000059120d7220 */ /* 0x021fe20000400000 */
[----:B------:R-:W-:Y:S01]  /*3a40*/  ISETP.GT.AND P2, PT, R0, RZ, P1 ;  /* 0x000000ff0000720c */ /* 0x000fe20000f44270 */
[----:B------:R-:W-:Y:S02]  /*3a50*/  BSSY B1, `(.L_x_72) ;  /* 0x0000005000017945 */ /* 0x000fe40003800000 */
[----:B------:R-:W-:-:S05]  /*3a60*/  FFMA R13, R44, R88, R13 ;  /* 0x000000582c0d7223 */ /* 0x000fca000000000d */
[----:B------:R0:W-:Y:S05]  /*3a70*/  @P3 STG.E desc[UR46][R8.64+0xa0], R13 ;  /* 0x0000a00d08003986 */ /* 0x0001ea000c10192e */
[----:B------:R-:W-:Y:S05]  /*3a80*/  @!P2 BRA `(.L_x_73) ;  /* 0x000000000004a947 */ /* 0x000fea0003800000 */
[----:B------:R0:W5:Y:S02]  /*3a90*/  LDG.E.LTC128B R18, desc[UR46][R4.64+0xa4] ;  /* 0x0000a42e04127981 */ /* 0x000164000c1e1920 */
.L_x_73:
[----:B------:R-:W-:Y:S05]  /*3aa0*/  BSYNC B1 ;  /* 0x0000000000017941 */ /* 0x000fea0003800000 */
.L_x_72:
[----:B-----5:R-:W-:Y:S01]  /*3ab0*/  FMUL R12, R18, R89 ;  /* 0x00000059120c7220 */ /* 0x020fe20000400000 */
[----:B------:R-:W-:Y:S01]  /*3ac0*/  ISETP.GT.AND P0, PT, R0, 0x8, P0 ;  /* 0x000000080000780c */ /* 0x000fe20000704270 */
[----:B------:R-:W-:Y:S02]  /*3ad0*/  BSSY B1, `(.L_x_74) ;  /* 0x0000005000017945 */ /* 0x000fe40003800000 */
[----:B------:R-:W-:-:S05]  /*3ae0*/  FFMA R45, R45, R88, R12 ;  /* 0x000000582d2d7223 */ /* 0x000fca000000000c */
[----:B------:R0:W-:Y:S05]  /*3af0*/  @P2 STG.E desc[UR46][R8.64+0xa4], R45 ;  /* 0x0000a42d08002986 */ /* 0x0001ea000c10192e */
[----:B------:R-:W-:Y:S05]  /*3b00*/  @!P0 BRA `(.L_x_75) ;  /* 0x0000000000048947 */ /* 0x000fea0003800000 */
[----:B------:R0:W5:Y:S02]  /*3b10*/  LDG.E.LTC128B R18, desc[UR46][R6.64+0xa0] ;  /* 0x0000a02e06127981 */ /* 0x000164000c1e1920 */
.L_x_75:
[----:B------:R-:W-:Y:S05]  /*3b20*/  BSYNC B1 ;  /* 0x0000000000017941 */ /* 0x000fea0003800000 */
.L_x_74:
        /* <DEDUP_REMOVED lines=8> */
.L_x_77:
[----:B------:R-:W-:Y:S05]  /*3bb0*/  BSYNC B1 ;  /* 0x0000000000017941 */ /* 0x000fea0003800000 */
.L_x_76:
        /* <DEDUP_REMOVED lines=8> */
.L_x_79:
[----:B------:R-:W-:Y:S05]  /*3c40*/  BSYNC B1 ;  /* 0x0000000000017941 */ /* 0x000fea0003800000 */
.L_x_78:
[----:B0----5:R-:W-:Y:S01]  /*3c50*/  FMUL R13, R18, R89 ;  /* 0x00000059120d7220 */ /* 0x021fe20000400000 */
[----:B------:R-:W-:Y:S01]  /*3c60*/  ISETP.GT.AND P1, PT, R0, RZ, P0 ;  /* 0x000000ff0000720c */ /* 0x000fe20000724270 */
[----:B------:R-:W-:Y:S02]  /*3c70*/  BSSY B1, `(.L_x_80) ;  /* 0x0000005000017945 */ /* 0x000fe40003800000 */
[----:B------:R-:W-:-:S05]  /*3c80*/  FFMA R13, R48, R88, R13 ;  /* 0x00000058300d7223 */ /* 0x000fca000000000d */
[----:B------:R0:W-:Y:S05]  /*3c90*/  @P3 STG.E desc[UR46][R8.64+0xc0], R13 ;  /* 0x0000c00d08003986 */ /* 0x0001ea000c10192e */
[----:B------:R-:W-:Y:S05]  /*3ca0*/  @!P1 BRA `(.L_x_81) ;  /* 0x0000000000049947 */ /* 0x000fea0003800000 */
[----:B------:R0:W5:Y:S02]  /*3cb0*/  LDG.E.LTC128B R18, desc[UR46][R4.64+0xc4] ;  /* 0x0000c42e04127981 */ /* 0x000164000c1e1920 */
.L_x_81:
[----:B------:R-:W-:Y:S05]  /*3cc0*/  BSYNC B1 ;  /* 0x0000000000017941 */ /* 0x000fea0003800000 */
.L_x_80:
[----:B-----5:R-:W-:Y:S01]  /*3cd0*/  FMUL R12, R18, R89 ;  /* 0x00000059120c7220 */ /* 0x020fe20000400000 */
[----:B------:R-:W-:Y:S01]  /*3ce0*/  ISETP.GT.AND P2, PT, R0, 0x8, P2 ;  /* 0x000000080000780c */ /* 0x000fe20001744270 */
[----:B------:R-:W-:Y:S02]  /*3cf0*/  BSSY B1, `(.L_x_82) ;  /* 0x0000005000017945 */ /* 0x000fe40003800000 */
[----:B------:R-:W-:-:S05]  /*3d00*/  FFMA R49, R49, R88, R12 ;  /* 0x0000005831317223 */ /* 0x000fca000000000c */
[----:B------:R0:W-:Y:S05]  /*3d10*/  @P1 STG.E desc[UR46][R8.64+0xc4], R49 ;  /* 0x0000c43108001986 */ /* 0x0001ea000c10192e */
[----:B------:R-:W-:Y:S05]  /*3d20*/  @!P2 BRA `(.L_x_83) ;  /* 0x000000000004a947 */ /* 0x000fea0003800000 */
[----:B------:R0:W5:Y:S02]  /*3d30*/  LDG.E.LTC128B R18, desc[UR46][R6.64+0xc0] ;  /* 0x0000c02e06127981 */ /* 0x000164000c1e1920 */
.L_x_83:
[----:B------:R-:W-:Y:S05]  /*3d40*/  BSYNC B1 ;  /* 0x0000000000017941 */ /* 0x000fea0003800000 */
.L_x_82:
        /* <DEDUP_REMOVED lines=8> */
.L_x_85:
[----:B------:R-:W-:Y:S05]  /*3dd0*/  BSYNC B1 ;  /* 0x0000000000017941 */ /* 0x000fea0003800000 */
.L_x_84:
        /* <DEDUP_REMOVED lines=8> */
.L_x_87:
[----:B------:R-:W-:Y:S05]  /*3e60*/  BSYNC B1 ;  /* 0x0000000000017941 */ /* 0x000fea0003800000 */
.L_x_86:
[----:B0----5:R-:W-:Y:S01]  /*3e70*/  FMUL R13, R18, R89 ;  /* 0x00000059120d7220 */ /* 0x021fe20000400000 */
[----:B------:R-:W-:Y:S01]  /*3e80*/  ISETP.GT.AND P0, PT, R0, RZ, P2 ;  /* 0x000000ff0000720c */ /* 0x000fe20001704270 */
[----:B------:R-:W-:Y:S02]  /*3e90*/  BSSY B1, `(.L_x_88) ;  /* 0x0000005000017945 */ /* 0x000fe40003800000 */
[----:B------:R-:W-:-:S05]  /*3ea0*/  FFMA R13, R52, R88, R13 ;  /* 0x00000058340d7223 */ /* 0x000fca000000000d */
[----:B------:R0:W-:Y:S05]  /*3eb0*/  @P3 STG.E desc[UR46][R8.64+0xe0], R13 ;  /* 0x0000e00d08003986 */ /* 0x0001ea000c10192e */
[----:B------:R-:W-:Y:S05]  /*3ec0*/  @!P0 BRA `(.L_x_89) ;  /* 0x0000000000048947 */ /* 0x000fea0003800000 */
[----:B------:R0:W5:Y:S02]  /*3ed0*/  LDG.E.LTC128B R18, desc[UR46][R4.64+0xe4] ;  /* 0x0000e42e04127981 */ /* 0x000164000c1e1920 */
.L_x_89:
[----:B------:R-:W-:Y:S05]  /*3ee0*/  BSYNC B1 ;  /* 0x0000000000017941 */ /* 0x000fea0003800000 */
.L_x_88:
[----:B-----5:R-:W-:Y:S01]  /*3ef0*/  FMUL R12, R18, R89 ;  /* 0x00000059120c7220 */ /* 0x020fe20000400000 */
[----:B------:R-:W-:Y:S01]  /*3f00*/  ISETP.GT.AND P1, PT, R0, 0x8, P1 ;  /* 0x000000080000780c */ /* 0x000fe20000f24270 */
[----:B------:R-:W-:Y:S02]  /*3f10*/  BSSY B1, `(.L_x_90) ;  /* 0x0000005000017945 */ /* 0x000fe40003800000 */
[----:B------:R-:W-:-:S05]  /*3f20*/  FFMA R53, R53, R88, R12 ;  /* 0x0000005835357223 */ /* 0x000fca000000000c */
[----:B------:R0:W-:Y:S05]  /*3f30*/  @P0 STG.E desc[UR46][R8.64+0xe4], R53 ;  /* 0x0000e43508000986 */ /* 0x0001ea000c10192e */
[----:B------:R-:W-:Y:S05]  /*3f40*/  @!P1 BRA `(.L_x_91) ;  /* 0x0000000000049947 */ /* 0x000fea0003800000 */
[----:B------:R0:W5:Y:S02]  /*3f50*/  LDG.E.LTC128B R18, desc[UR46][R6.64+0xe0] ;  /* 0x0000e02e06127981 */ /* 0x000164000c1e1920 */
.L_x_91:
[----:B------:R-:W-:Y:S05]  /*3f60*/  BSYNC B1 ;  /* 0x0000000000017941 */ /* 0x000fea0003800000 */
.L_x_90:
        /* <DEDUP_REMOVED lines=8> */
.L_x_93:
[----:B------:R-:W-:Y:S05]  /*3ff0*/  BSYNC B1 ;  /* 0x0000000000017941 */ /* 0x000fea0003800000 */
.L_x_92:
        /* <DEDUP_REMOVED lines=8> */
.L_x_95:
[----:B------:R-:W-:Y:S05]  /*4080*/  BSYNC B1 ;  /* 0x0000000000017941 */ /* 0x000fea0003800000 */
.L_x_94:
[----:B0----5:R-:W-:Y:S01]  /*4090*/  FMUL R13, R18, R89 ;  /* 0x00000059120d7220 */ /* 0x021fe20000400000 */
[----:B------:R-:W-:Y:S01]  /*40a0*/  ISETP.GT.AND P2, PT, R0, RZ, P1 ;  /* 0x000000ff0000720c */ /* 0x000fe20000f44270 */
[----:B------:R-:W-:Y:S02]  /*40b0*/  BSSY B1, `(.L_x_96) ;  /* 0x0000005000017945 */ /* 0x000fe40003800000 */
[----:B------:R-:W-:-:S05]  /*40c0*/  FFMA R13, R56, R88, R13 ;  /* 0x00000058380d7223 */ /* 0x000fca000000000d */
[----:B------:R0:W-:Y:S05]  /*40d0*/  @P3 STG.E desc[UR46][R8.64+0x100], R13 ;  /* 0x0001000d08003986 */ /* 0x0001ea000c10192e */
[----:B------:R-:W-:Y:S05]  /*40e0*/  @!P2 BRA `(.L_x_97) ;  /* 0x000000000004a947 */ /* 0x000fea0003800000 */
[----:B------:R0:W5:Y:S02]  /*40f0*/  LDG.E.LTC128B R18, desc[UR46][R4.64+0x104] ;  /* 0x0001042e04127981 */ /* 0x000164000c1e1920 */
.L_x_97:
[----:B------:R-:W-:Y:S05]  /*4100*/  BSYNC B1 ;  /* 0x0000000000017941 */ /* 0x000fea0003800000 */
.L_x_96:
[----:B-----5:R-:W-:Y:S01]  /*4110*/  FMUL R12, R18, R89 ;  /* 0x00000059120c7220 */ /* 0x020fe20000400000 */
[----:B------:R-:W-:Y:S01]  /*4120*/  ISETP.GT.AND P0, PT, R0, 0x8, P0 ;  /* 0x000000080000780c */ /* 0x000fe20000704270 */
[----:B------:R-:W-:Y:S02]  /*4130*/  BSSY B1, `(.L_x_98) ;  /* 0x0000005000017945 */ /* 0x000fe40003800000 */
[----:B------:R-:W-:-:S05]  /*4140*/  FFMA R57, R57, R88, R12 ;  /* 0x0000005839397223 */ /* 0x000fca000000000c */
[----:B------:R0:W-:Y:S05]  /*4150*/  @P2 STG.E desc[UR46][R8.64+0x104], R57 ;  /* 0x0001043908002986 */ /* 0x0001ea000c10192e */
[----:B------:R-:W-:Y:S05]  /*4160*/  @!P0 BRA `(.L_x_99) ;  /* 0x0000000000048947 */ /* 0x000fea0003800000 */
[----:B------:R0:W5:Y:S02]  /*4170*/  LDG.E.LTC128B R18, desc[UR46][R6.64+0x100] ;  /* 0x0001002e06127981 */ /* 0x000164000c1e1920 */
.L_x_99:
[----:B------:R-:W-:Y:S05]  /*4180*/  BSYNC B1 ;  /* 0x0000000000017941 */ /* 0x000fea0003800000 */
.L_x_98:
        /* <DEDUP_REMOVED lines=8> */
.L_x_101:
[----:B------:R-:W-:Y:S05]  /*4210*/  BSYNC B1 ;  /* 0x0000000000017941 */ /* 0x000fea0003800000 */
.L_x_100:
        /* <DEDUP_REMOVED lines=8> */
.L_x_103:
[----:B------:R-:W-:Y:S05]  /*42a0*/  BSYNC B1 ;  /* 0x0000000000017941 */ /* 0x000fea0003800000 */
.L_x_102:
[----:B0----5:R-:W-:Y:S01]  /*42b0*/  FMUL R13, R18, R89 ;  /* 0x00000059120d7220 */ /* 0x021fe20000400000 */
[----:B------:R-:W-:Y:S01]  /*42c0*/  ISETP.GT.AND P1, PT, R0, RZ, P0 ;  /* 0x000000ff0000720c */ /* 0x000fe20000724270 */
[----:B------:R-:W-:Y:S02]  /*42d0*/  BSSY B1, `(.L_x_104) ;  /* 0x0000005000017945 */ /* 0x000fe40003800000 */
[----:B------:R-:W-:-:S05]  /*42e0*/  FFMA R13, R60, R88, R13 ;  /* 0x000000583c0d7223 */ /* 0x000fca000000000d */
[----:B------:R0:W-:Y:S05]  /*42f0*/  @P3 STG.E desc[UR46][R8.64+0x120], R13 ;  /* 0x0001200d08003986 */ /* 0x0001ea000c10192e */
[----:B------:R-:W-:Y:S05]  /*4300*/  @!P1 BRA `(.L_x_105) ;  /* 0x0000000000049947 */ /* 0x000fea0003800000 */
[----:B------:R0:W5:Y:S02]  /*4310*/  LDG.E.LTC128B R18, desc[UR46][R4.64+0x124] ;  /* 0x0001242e04127981 */ /* 0x000164000c1e1920 */
.L_x_105:
[----:B------:R-:W-:Y:S05]  /*4320*/  BSYNC B1 ;  /* 0x0000000000017941 */ /* 0x000fea0003800000 */
.L_x_104:
[----:B-----5:R-:W-:Y:S01]  /*4330*/  FMUL R12, R18, R89 ;  /* 0x00000059120c7220 */ /* 0x020fe20000400000 */
[----:B------:R-:W-:Y:S01]  /*4340*/  ISETP.GT.AND P2, PT, R0, 0x8, P2 ;  /* 0x000000080000780c */ /* 0x000fe20001744270 */
[----:B------:R-:W-:Y:S02]  /*4350*/  BSSY B1, `(.L_x_106) ;  /* 0x0000005000017945 */ /* 0x000fe40003800000 */
[----:B------:R-:W-:-:S05]  /*4360*/  FFMA R61, R61, R88, R12 ;  /* 0x000000583d3d7223 */ /* 0x000fca000000000c */
[----:B------:R0:W-:Y:S05]  /*4370*/  @P1 STG.E desc[UR46][R8.64+0x124], R61 ;  /* 0x0001243d08001986 */ /* 0x0001ea000c10192e */
[----:B------:R-:W-:Y:S05]  /*4380*/  @!P2 BRA `(.L_x_107) ;  /* 0x000000000004a947 */ /* 0x000fea0003800000 */
[----:B------:R0:W5:Y:S02]  /*4390*/  LDG.E.LTC128B R18, desc[UR46][R6.64+0x120] ;  /* 0x0001202e06127981 */ /* 0x000164000c1e1920 */
.L_x_107:
[----:B------:R-:W-:Y:S05]  /*43a0*/  BSYNC B1 ;  /* 0x0000000000017941 */ /* 0x000fea0003800000 */
.L_x_106:
        /* <DEDUP_REMOVED lines=8> */
.L_x_109:
[----:B------:R-:W-:Y:S05]  /*4430*/  BSYNC B1 ;  /* 0x0000000000017941 */ /* 0x000fea0003800000 */
.L_x_108:
        /* <DEDUP_REMOVED lines=8> */
.L_x_111:
[----:B------:R-:W-:Y:S05]  /*44c0*/  BSYNC B1 ;  /* 0x0000000000017941 */ /* 0x000fea0003800000 */
.L_x_110:
[----:B0----5:R-:W-:Y:S01]  /*44d0*/  FMUL R13, R18, R89 ;  /* 0x00000059120d7220 */ /* 0x021fe20000400000 */
[----:B------:R-:W-:Y:S01]  /*44e0*/  ISETP.GT.AND P0, PT, R0, RZ, P2 ;  /* 0x000000ff0000720c */ /* 0x000fe20001704270 */
[----:B------:R-:W-:Y:S02]  /*44f0*/  BSSY B1, `(.L_x_112) ;  /* 0x0000005000017945 */ /* 0x000fe40003800000 */
[----:B------:R-:W-:-:S05]  /*4500*/  FFMA R13, R64, R88, R13 ;  /* 0x00000058400d7223 */ /* 0x000fca000000000d */
[----:B------:R0:W-:Y:S05]  /*4510*/  @P3 STG.E desc[UR46][R8.64+0x140], R13 ;  /* 0x0001400d08003986 */ /* 0x0001ea000c10192e */
[----:B------:R-:W-:Y:S05]  /*4520*/  @!P0 BRA `(.L_x_113) ;  /* 0x0000000000048947 */ /* 0x000fea0003800000 */
[----:B------:R0:W5:Y:S02]  /*4530*/  LDG.E.LTC128B R18, desc[UR46][R4.64+0x144] ;  /* 0x0001442e04127981 */ /* 0x000164000c1e1920 */
.L_x_113:
[----:B------:R-:W-:Y:S05]  /*4540*/  BSYNC B1 ;  /* 0x0000000000017941 */ /* 0x000fea0003800000 */
.L_x_112:
[----:B-----5:R-:W-:Y:S01]  /*4550*/  FMUL R12, R18, R89 ;  /* 0x00000059120c7220 */ /* 0x020fe20000400000 */
[----:B------:R-:W-:Y:S01]  /*4560*/  ISETP.GT.AND P1, PT, R0, 0x8, P1 ;  /* 0x000000080000780c */ /* 0x000fe20000f24270 */
[----:B------:R-:W-:Y:S02]  /*4570*/  BSSY B1, `(.L_x_114) ;  /* 0x0000005000017945 */ /* 0x000fe40003800000 */
[----:B------:R-:W-:-:S05]  /*4580*/  FFMA R65, R65, R88, R12 ;  /* 0x0000005841417223 */ /* 0x000fca000000000c */
[----:B------:R0:W-:Y:S05]  /*4590*/  @P0 STG.E desc[UR46][R8.64+0x144], R65 ;  /* 0x0001444108000986 */ /* 0x0001ea000c10192e */
[----:B------:R-:W-:Y:S05]  /*45a0*/  @!P1 BRA `(.L_x_115) ;  /* 0x0000000000049947 */ /* 0x000fea0003800000 */
[----:B------:R0:W5:Y:S02]  /*45b0*/  LDG.E.LTC128B R18, desc[UR46][R6.64+0x140] ;  /* 0x0001402e06127981 */ /* 0x000164000c1e1920 */
.L_x_115:
[----:B------:R-:W-:Y:S05]  /*45c0*/  BSYNC B1 ;  /* 0x0000000000017941 */ /* 0x000fea0003800000 */
.L_x_114:
        /* <DEDUP_REMOVED lines=8> */
.L_x_117:
[----:B------:R-:W-:Y:S05]  /*4650*/  BSYNC B1 ;  /* 0x0000000000017941 */ /* 0x000fea0003800000 */
.L_x_116:
        /* <DEDUP_REMOVED lines=8> */
.L_x_119:
[----:B------:R-:W-:Y:S05]  /*46e0*/  BSYNC B1 ;  /* 0x0000000000017941 */ /* 0x000fea0003800000 */
.L_x_118:
[----:B0----5:R-:W-:Y:S01]  /*46f0*/  FMUL R13, R18, R89 ;  /* 0x00000059120d7220 */ /* 0x021fe20000400000 */
[----:B------:R-:W-:Y:S01]  /*4700*/  ISETP.GT.AND P2, PT, R0, RZ, P1 ;  /* 0x000000ff0000720c */ /* 0x000fe20000f44270 */
[----:B------:R-:W-:Y:S02]  /*4710*/  BSSY B1, `(.L_x_120) ;  /* 0x0000005000017945 */ /* 0x000fe40003800000 */
[----:B------:R-:W-:-:S05]  /*4720*/  FFMA R13, R68, R88, R13 ;  /* 0x00000058440d7223 */ /* 0x000fca000000000d */
[----:B------:R0:W-:Y:S05]  /*4730*/  @P3 STG.E desc[UR46][R8.64+0x160], R13 ;  /* 0x0001600d08003986 */ /* 0x0001ea000c10192e */
[----:B------:R-:W-:Y:S05]  /*4740*/  @!P2 BRA `(.L_x_121) ;  /* 0x000000000004a947 */ /* 0x000fea0003800000 */
[----:B------:R0:W5:Y:S02]  /*4750*/  LDG.E.LTC128B R18, desc[UR46][R4.64+0x164] ;  /* 0x0001642e04127981 */ /* 0x000164000c1e1920 */
.L_x_121:
[----:B------:R-:W-:Y:S05]  /*4760*/  BSYNC B1 ;  /* 0x0000000000017941 */ /* 0x000fea0003800000 */
.L_x_120:
[----:B-----5:R-:W-:Y:S01]  /*4770*/  FMUL R12, R18, R89 ;  /* 0x00000059120c7220 */ /* 0x020fe20000400000 */
[----:B------:R-:W-:Y:S01]  /*4780*/  ISETP.GT.AND P0, PT, R0, 0x8, P0 ;  /* 0x000000080000780c */ /* 0x000fe20000704270 */
[----:B------:R-:W-:Y:S02]  /*4790*/  BSSY B1, `(.L_x_122) ;  /* 0x0000005000017945 */ /* 0x000fe40003800000 */
[----:B------:R-:W-:-:S05]  /*47a0*/  FFMA R69, R69, R88, R12 ;  /* 0x0000005845457223 */ /* 0x000fca000000000c */
[----:B------:R0:W-:Y:S05]  /*47b0*/  @P2 STG.E desc[UR46][R8.64+0x164], R69 ;  /* 0x0001644508002986 */ /* 0x0001ea000c10192e */
[----:B------:R-:W-:Y:S05]  /*47c0*/  @!P0 BRA `(.L_x_123) ;  /* 0x0000000000048947 */ /* 0x000fea0003800000 */
[----:B------:R0:W5:Y:S02]  /*47d0*/  LDG.E.LTC128B R18, desc[UR46][R6.64+0x160] ;  /* 0x0001602e06127981 */ /* 0x000164000c1e1920 */
.L_x_123:
[----:B------:R-:W-:Y:S05]  /*47e0*/  BSYNC B1 ;  /* 0x0000000000017941 */ /* 0x000fea0003800000 */
.L_x_122:
        /* <DEDUP_REMOVED lines=8> */
.L_x_125:
[----:B------:R-:W-:Y:S05]  /*4870*/  BSYNC B1 ;  /* 0x0000000000017941 */ /* 0x000fea0003800000 */
.L_x_124:
        /* <DEDUP_REMOVED lines=8> */
.L_x_127:
[----:B------:R-:W-:Y:S05]  /*4900*/  BSYNC B1 ;  /* 0x0000000000017941 */ /* 0x000fea0003800000 */
.L_x_126:
[----:B0----5:R-:W-:Y:S01]  /*4910*/  FMUL R13, R18, R89 ;  /* 0x00000059120d7220 */ /* 0x021fe20000400000 */
[----:B------:R-:W-:Y:S01]  /*4920*/  ISETP.GT.AND P1, PT, R0, RZ, P0 ;  /* 0x000000ff0000720c */ /* 0x000fe20000724270 */
[----:B------:R-:W-:Y:S02]  /*4930*/  BSSY B1, `(.L_x_128) ;  /* 0x0000005000017945 */ /* 0x000fe40003800000 */
[----:B------:R-:W-:-:S05]  /*4940*/  FFMA R13, R72, R88, R13 ;  /* 0x00000058480d7223 */ /* 0x000fca000000000d */
[----:B------:R0:W-:Y:S05]  /*4950*/  @P3 STG.E desc[UR46][R8.64+0x180], R13 ;  /* 0x0001800d08003986 */ /* 0x0001ea000c10192e */
[----:B------:R-:W-:Y:S05]  /*4960*/  @!P1 BRA `(.L_x_129) ;  /* 0x0000000000049947 */ /* 0x000fea0003800000 */
[----:B------:R0:W5:Y:S02]  /*4970*/  LDG.E.LTC128B R18, desc[UR46][R4.64+0x184] ;  /* 0x0001842e04127981 */ /* 0x000164000c1e1920 */
.L_x_129:
[----:B------:R-:W-:Y:S05]  /*4980*/  BSYNC B1 ;  /* 0x0000000000017941 */ /* 0x000fea0003800000 */
.L_x_128:
[----:B-----5:R-:W-:Y:S01]  /*4990*/  FMUL R12, R18, R89 ;  /* 0x00000059120c7220 */ /* 0x020fe20000400000 */
[----:B------:R-:W-:Y:S01]  /*49a0*/  ISETP.GT.AND P2, PT, R0, 0x8, P2 ;  /* 0x000000080000780c */ /* 0x000fe20001744270 */
[----:B------:R-:W-:Y:S02]  /*49b0*/  BSSY B1, `(.L_x_130) ;  /* 0x0000005000017945 */ /* 0x000fe40003800000 */
[----:B------:R-:W-:-:S05]  /*49c0*/  FFMA R73, R73, R88, R12 ;  /* 0x0000005849497223 */ /* 0x000fca000000000c */
[----:B------:R0:W-:Y:S05]  /*49d0*/  @P1 STG.E desc[UR46][R8.64+0x184], R73 ;  /* 0x0001844908001986 */ /* 0x0001ea000c10192e */
[----:B------:R-:W-:Y:S05]  /*49e0*/  @!P2 BRA `(.L_x_131) ;  /* 0x000000000004a947 */ /* 0x000fea0003800000 */
[----:B------:R0:W5:Y:S02]  /*49f0*/  LDG.E.LTC128B R18, desc[UR46][R6.64+0x180] ;  /* 0x0001802e06127981 */ /* 0x000164000c1e1920 */
.L_x_131:
[----:B------:R-:W-:Y:S05]  /*4a00*/  BSYNC B1 ;  /* 0x0000000000017941 */ /* 0x000fea0003800000 */
.L_x_130:
        /* <DEDUP_REMOVED lines=8> */
.L_x_133:
[----:B------:R-:W-:Y:S05]  /*4a90*/  BSYNC B1 ;  /* 0x0000000000017941 */ /* 0x000fea0003800000 */
.L_x_132:
        /* <DEDUP_REMOVED lines=8> */
.L_x_135:
[----:B------:R-:W-:Y:S05]  /*4b20*/  BSYNC B1 ;  /* 0x0000000000017941 */ /* 0x000fea0003800000 */
.L_x_134:
[----:B0----5:R-:W-:Y:S01]  /*4b30*/  FMUL R13, R18, R89 ;  /* 0x00000059120d7220 */ /* 0x021fe20000400000 */
[----:B------:R-:W-:Y:S01]  /*4b40*/  ISETP.GT.AND P0, PT, R0, RZ, P2 ;  /* 0x000000ff0000720c */ /* 0x000fe20001704270 */
[----:B------:R-:W-:Y:S02]  /*4b50*/  BSSY B1, `(.L_x_136) ;  /* 0x0000005000017945 */ /* 0x000fe40003800000 */
[----:B------:R-:W-:-:S05]  /*4b60*/  FFMA R13, R76, R88, R13 ;  /* 0x000000584c0d7223 */ /* 0x000fca000000000d */
[----:B------:R0:W-:Y:S05]  /*4b70*/  @P3 STG.E desc[UR46][R8.64+0x1a0], R13 ;  /* 0x0001a00d08003986 */ /* 0x0001ea000c10192e */
[----:B------:R-:W-:Y:S05]  /*4b80*/  @!P0 BRA `(.L_x_137) ;  /* 0x0000000000048947 */ /* 0x000fea0003800000 */
[----:B------:R0:W5:Y:S02]  /*4b90*/  LDG.E.LTC128B R18, desc[UR46][R4.64+0x1a4] ;  /* 0x0001a42e04127981 */ /* 0x000164000c1e1920 */
.L_x_137:
[----:B------:R-:W-:Y:S05]  /*4ba0*/  BSYNC B1 ;  /* 0x0000000000017941 */ /* 0x000fea0003800000 */
.L_x_136:
[----:B-----5:R-:W-:Y:S01]  /*4bb0*/  FMUL R12, R18, R89 ;  /* 0x00000059120c7220 */ /* 0x020fe20000400000 */
[----:B------:R-:W-:Y:S01]  /*4bc0*/  ISETP.GT.AND P1, PT, R0, 0x8, P1 ;  /* 0x000000080000780c */ /* 0x000fe20000f24270 */
[----:B------:R-:W-:Y:S02]  /*4bd0*/  BSSY B1, `(.L_x_138) ;  /* 0x0000005000017945 */ /* 0x000fe40003800000 */
[----:B------:R-:W-:-:S05]  /*4be0*/  FFMA R77, R77, R88, R12 ;  /* 0x000000584d4d7223 */ /* 0x000fca000000000c */
[----:B------:R0:W-:Y:S05]  /*4bf0*/  @P0 STG.E desc[UR46][R8.64+0x1a4], R77 ;  /* 0x0001a44d08000986 */ /* 0x0001ea000c10192e */
[----:B------:R-:W-:Y:S05]  /*4c00*/  @!P1 BRA `(.L_x_139) ;  /* 0x0000000000049947 */ /* 0x000fea0003800000 */
[----:B------:R0:W5:Y:S02]  /*4c10*/  LDG.E.LTC128B R18, desc[UR46][R6.64+0x1a0] ;  /* 0x0001a02e06127981 */ /* 0x000164000c1e1920 */
.L_x_139:
[----:B------:R-:W-:Y:S05]  /*4c20*/  BSYNC B1 ;  /* 0x0000000000017941 */ /* 0x000fea0003800000 */
.L_x_138:
        /* <DEDUP_REMOVED lines=8> */
.L_x_141:
[----:B------:R-:W-:Y:S05]  /*4cb0*/  BSYNC B1 ;  /* 0x0000000000017941 */ /* 0x000fea0003800000 */
.L_x_140:
        /* <DEDUP_REMOVED lines=8> */
.L_x_143:
[----:B------:R-:W-:Y:S05]  /*4d40*/  BSYNC B1 ;  /* 0x0000000000017941 */ /* 0x000fea0003800000 */
.L_x_142:
[----:B0----5:R-:W-:Y:S01]  /*4d50*/  FMUL R13, R18, R89 ;  /* 0x00000059120d7220 */ /* 0x021fe20000400000 */
[----:B------:R-:W-:Y:S01]  /*4d60*/  ISETP.GT.AND P2, PT, R0, RZ, P1 ;  /* 0x000000ff0000720c */ /* 0x000fe20000f44270 */
[----:B------:R-:W-:Y:S02]  /*4d70*/  BSSY B1, `(.L_x_144) ;  /* 0x0000005000017945 */ /* 0x000fe40003800000 */
[----:B------:R-:W-:-:S05]  /*4d80*/  FFMA R13, R80, R88, R13 ;  /* 0x00000058500d7223 */ /* 0x000fca000000000d */
[----:B------:R0:W-:Y:S05]  /*4d90*/  @P3 STG.E desc[UR46][R8.64+0x1c0], R13 ;  /* 0x0001c00d08003986 */ /* 0x0001ea000c10192e */
[----:B------:R-:W-:Y:S05]  /*4da0*/  @!P2 BRA `(.L_x_145) ;  /* 0x000000000004a947 */ /* 0x000fea0003800000 */
[----:B------:R0:W5:Y:S02]  /*4db0*/  LDG.E.LTC128B R18, desc[UR46][R4.64+0x1c4] ;  /* 0x0001c42e04127981 */ /* 0x000164000c1e1920 */
.L_x_145:
[----:B------:R-:W-:Y:S05]  /*4dc0*/  BSYNC B1 ;  /* 0x0000000000017941 */ /* 0x000fea0003800000 */
.L_x_144:
[----:B-----5:R-:W-:Y:S01]  /*4dd0*/  FMUL R12, R18, R89 ;  /* 0x00000059120c7220 */ /* 0x020fe20000400000 */
[----:B------:R-:W-:Y:S01]  /*4de0*/  ISETP.GT.AND P0, PT, R0, 0x8, P0 ;  /* 0x000000080000780c */ /* 0x000fe20000704270 */
[----:B------:R-:W-:Y:S02]  /*4df0*/  BSSY B1, `(.L_x_146) ;  /* 0x0000005000017945 */ /* 0x000fe40003800000 */
[----:B------:R-:W-:-:S05]  /*4e00*/  FFMA R81, R81, R88, R12 ;  /* 0x0000005851517223 */ /* 0x000fca000000000c */
[----:B------:R0:W-:Y:S05]  /*4e10*/  @P2 STG.E desc[UR46][R8.64+0x1c4], R81 ;  /* 0x0001c45108002986 */ /* 0x0001ea000c10192e */
[----:B------:R-:W-:Y:S05]  /*4e20*/  @!P0 BRA `(.L_x_147) ;  /* 0x0000000000048947 */ /* 0x000fea0003800000 */
[----:B------:R0:W5:Y:S02]  /*4e30*/  LDG.E.LTC128B R18, desc[UR46][R6.64+0x1c0] ;  /* 0x0001c02e06127981 */ /* 0x000164000c1e1920 */
.L_x_147:
[----:B------:R-:W-:Y:S05]  /*4e40*/  BSYNC B1 ;  /* 0x0000000000017941 */ /* 0x000fea0003800000 */
.L_x_146:
        /* <DEDUP_REMOVED lines=8> */
.L_x_149:
[----:B------:R-:W-:Y:S05]  /*4ed0*/  BSYNC B1 ;  /* 0x0000000000017941 */ /* 0x000fea0003800000 */
.L_x_148:
        /* <DEDUP_REMOVED lines=8> */
.L_x_151:
[----:B------:R-:W-:Y:S05]  /*4f60*/  BSYNC B1 ;  /* 0x0000000000017941 */ /* 0x000fea0003800000 */
.L_x_150:
[----:B-----5:R-:W-:Y:S01]  /*4f70*/  FMUL R3, R18, R89 ;  /* 0x0000005912037220 */ /* 0x020fe20000400000 */
[----:B------:R-:W-:Y:S01]  /*4f80*/  ISETP.GT.AND P1, PT, R0, RZ, P0 ;  /* 0x000000ff0000720c */ /* 0x000fe20000724270 */
[----:B------:R-:W-:Y:S02]  /*4f90*/  BSSY B1, `(.L_x_152) ;  /* 0x0000005000017945 */ /* 0x000fe40003800000 */
[----:B------:R-:W-:-:S05]  /*4fa0*/  FFMA R3, R84, R88, R3 ;  /* 0x0000005854037223 */ /* 0x000fca0000000003 */
[----:B------:R0:W-:Y:S05]  /*4fb0*/  @P3 STG.E desc[UR46][R8.64+0x1e0], R3 ;  /* 0x0001e00308003986 */ /* 0x0001ea000c10192e */
[----:B------:R-:W-:Y:S05]  /*4fc0*/  @!P1 BRA `(.L_x_153) ;  /* 0x0000000000049947 */ /* 0x000fea0003800000 */
[----:B------:R0:W5:Y:S02]  /*4fd0*/  LDG.E.LTC128B R18, desc[UR46][R4.64+0x1e4] ;  /* 0x0001e42e04127981 */ /* 0x000164000c1e1920 */
.L_x_153:
[----:B------:R-:W-:Y:S05]  /*4fe0*/  BSYNC B1 ;  /* 0x0000000000017941 */ /* 0x000fea0003800000 */
.L_x_152:
[----:B0---45:R-:W-:Y:S01]  /*4ff0*/  FMUL R4, R18, R89 ;  /* 0x0000005912047220 */ /* 0x031fe20000400000 */
[----:B------:R-:W-:Y:S01]  /*5000*/  ISETP.GT.AND P2, PT, R0, 0x8, P2 ;  /* 0x000000080000780c */ /* 0x000fe20001744270 */
[----:B------:R-:W-:Y:S02]  /*5010*/  BSSY B1, `(.L_x_154) ;  /* 0x0000005000017945 */ /* 0x000fe40003800000 */
[----:B------:R-:W-:-:S05]  /*5020*/  FFMA R85, R85, R88, R4 ;  /* 0x0000005855557223 */ /* 0x000fca0000000004 */
[----:B------:R0:W-:Y:S05]  /*5030*/  @P1 STG.E desc[UR46][R8.64+0x1e4], R85 ;  /* 0x0001e45508001986 */ /* 0x0001ea000c10192e */
[----:B------:R-:W-:Y:S05]  /*5040*/  @!P2 BRA `(.L_x_155) ;  /* 0x000000000004a947 */ /* 0x000fea0003800000 */
[----:B------:R4:W5:Y:S02]  /*5050*/  LDG.E.LTC128B R18, desc[UR46][R6.64+0x1e0] ;  /* 0x0001e02e06127981 */ /* 0x000964000c1e1920 */
.L_x_155:
[----:B------:R-:W-:Y:S05]  /*5060*/  BSYNC B1 ;  /* 0x0000000000017941 */ /* 0x000fea0003800000 */
.L_x_154:
[----:B-----5:R-:W-:Y:S01]  /*5070*/  FMUL R3, R18, R89 ;  /* 0x0000005912037220 */ /* 0x020fe20000400000 */
[----:B------:R-:W-:Y:S01]  /*5080*/  @P2 IMAD.MOV.U32 R4, RZ, RZ, R10 ;  /* 0x000000ffff042224 */ /* 0x000fe200078e000a */
[----:B------:R-:W-:Y:S01]  /*5090*/  ISETP.GT.AND P0, PT, R0, 0x8, P0 ;  /* 0x000000080000780c */ /* 0x000fe20000704270 */
[----:B------:R-:W-:Y:S02]  /*50a0*/  @P2 IMAD.MOV.U32 R5, RZ, RZ, R11 ;  /* 0x000000ffff052224 */ /* 0x000fe400078e000b */
[----:B------:R-:W-:Y:S01]  /*50b0*/  FFMA R3, R86, R88, R3 ;  /* 0x0000005856037223 */ /* 0x000fe20000000003 */
[----:B------:R-:W-:Y:S04]  /*50c0*/  BSSY B1, `(.L_x_156) ;  /* 0x0000004000017945 */ /* 0x000fe80003800000 */
[----:B------:R0:W-:Y:S05]  /*50d0*/  @P2 STG.E desc[UR46][R4.64+0x1e0], R3 ;  /* 0x0001e00304002986 */ /* 0x0001ea000c10192e */
[----:B------:R-:W-:Y:S05]  /*50e0*/  @!P0 BRA `(.L_x_157) ;  /* 0x0000000000048947 */ /* 0x000fea0003800000 */
[----:B------:R0:W5:Y:S02]  /*50f0*/  LDG.E.LTC128B R18, desc[UR46][R6.64+0x1e4] ;  /* 0x0001e42e06127981 */ /* 0x000164000c1e1920 */
.L_x_157:
[----:B------:R-:W-:Y:S05]  /*5100*/  BSYNC B1 ;  /* 0x0000000000017941 */ /* 0x000fea0003800000 */
.L_x_156:
[----:B-----5:R-:W-:-:S04]  /*5110*/  FMUL R18, R18, R89 ;  /* 0x0000005912127220 */ /* 0x020fc80000400000 */
[----:B------:R-:W-:Y:S01]  /*5120*/  FFMA R87, R87, R88, R18 ;  /* 0x0000005857577223 */ /* 0x000fe20000000012 */
[----:B------:R-:W-:Y:S06]  /*5130*/  @!P0 BRA `(.L_x_158) ;  /* 0x0000000c00a08947 */ /* 0x000fec0003800000 */
[----:B------:R0:W-:Y:S01]  /*5140*/  STG.E desc[UR46][R10.64+0x1e4], R87 ;  /* 0x0001e4570a007986 */ /* 0x0001e2000c10192e */
[----:B------:R-:W-:Y:S05]  /*5150*/  BRA `(.L_x_158) ;  /* 0x0000000c00987947 */ /* 0x000fea0003800000 */
.L_x_33:
[----:B------:R-:W-:Y:S01]  /*5160*/  ISETP.GT.AND P0, PT, R3, 0x1, PT ;  /* 0x000000010300780c */ /* 0x000fe20003f04270 */
[----:B------:R-:W-:Y:S01]  /*5170*/  ULDC.64 UR4, c[0x0][0x5c0] ;  /* 0x0001700000047ab9 */ /* 0x000fe20000000a00 */
[-C--:B------:R-:W-:Y:S01]  /*5180*/  FMUL R9, R24, R88.reuse ;  /* 0x0000005818097220 */ /* 0x080fe20000400000 */
[----:B------:R-:W-:Y:S01]  /*5190*/  LEA R4, P4, R106, UR4, 0x2 ;  /* 0x000000046a047c11 */ /* 0x000fe2000f8810ff */
[-C--:B------:R-:W-:Y:S01]  /*51a0*/  FMUL R25, R25, R88.reuse ;  /* 0x0000005819197220 */ /* 0x080fe20000400000 */
[----:B------:R-:W-:Y:S01]  /*51b0*/  ISETP.GT.AND P2, PT, R0, RZ, P0 ;  /* 0x000000ff0000720c */ /* 0x000fe20000744270 */
[-C--:B------:R-:W-:Y:S01]  /*51c0*/  FMUL R27, R27, R88.reuse ;  /* 0x000000581b1b7220 */ /* 0x080fe20000400000 */
[----:B------:R-:W-:Y:S01]  /*51d0*/  LEA.HI.X R5, R106, UR5, R115, 0x2, P4 ;  /* 0x000000056a057c11 */ /* 0x000fe2000a0f1473 */
[-C--:B------:R-:W-:Y:S01]  /*51e0*/  FMUL R11, R28, R88.reuse ;  /* 0x000000581c0b7220 */ /* 0x080fe20000400000 */
[----:B------:R-:W-:Y:S01]  /*51f0*/  ISETP.GT.AND P3, PT, R0, 0x8, P3 ;  /* 0x000000080000780c */ /* 0x000fe20001f64270 */
[-C--:B------:R-:W-:Y:S01]  /*5200*/  FMUL R29, R29, R88.reuse ;  /* 0x000000581d1d7220 */ /* 0x080fe20000400000 */
[----:B------:R-:W-:Y:S01]  /*5210*/  SHF.L.U64.HI R7, R94, 0x2, R95 ;  /* 0x000000025e077819 */ /* 0x000fe2000001025f */
[----:B------:R0:W-:Y:S01]  /*5220*/  @P1 STG.E desc[UR46][R4.64], R9 ;  /* 0x0000000904001986 */ /* 0x0001e2000c10192e */
[----:B------:R-:W-:Y:S01]  /*5230*/  ISETP.GT.AND P0, PT, R0, 0x8, P0 ;  /* 0x000000080000780c */ /* 0x000fe20000704270 */
[----:B------:R-:W-:Y:S01]  /*5240*/  FMUL R31, R31, R88 ;  /* 0x000000581f1f7220 */ /* 0x000fe20000400000 */
[----:B------:R-:W-:Y:S01]  /*5250*/  LEA R6, P1, R94, R4, 0x2 ;  /* 0x000000045e067211 */ /* 0x000fe200078210ff */
[-C--:B------:R-:W-:Y:S01]  /*5260*/  FMUL R33, R33, R88.reuse ;  /* 0x0000005821217220 */ /* 0x080fe20000400000 */
[C---:B------:R-:W-:Y:S01]  /*5270*/  ISETP.GT.AND P5, PT, R3.reuse, 0x8, PT ;  /* 0x000000080300780c */ /* 0x040fe20003fa4270 */
[----:B------:R-:W-:Y:S01]  /*5280*/  @P2 STG.E desc[UR46][R4.64+0x4], R25 ;  /* 0x0000041904002986 */ /* 0x000fe2000c10192e */
[----:B------:R-:W-:Y:S01]  /*5290*/  ISETP.GT.AND P4, PT, R3, 0x9, PT ;  /* 0x000000090300780c */ /* 0x000fe20003f84270 */
[----:B------:R-:W-:Y:S01]  /*52a0*/  IMAD.X R7, R7, 0x1, R5, P1 ;  /* 0x0000000107077824 */ /* 0x000fe200008e0605 */
[C---:B------:R-:W-:Y:S01]  /*52b0*/  ISETP.GT.AND P2, PT, R0.reuse, RZ, P5 ;  /* 0x000000ff0000720c */ /* 0x040fe20002f44270 */
[-C--:B------:R-:W-:Y:S01]  /*52c0*/  FMUL R35, R35, R88.reuse ;  /* 0x0000005823237220 */ /* 0x080fe20000400000 */
[----:B------:R-:W-:Y:S01]  /*52d0*/  ISETP.GT.AND P1, PT, R0, RZ, P4 ;  /* 0x000000ff0000720c */ /* 0x000fe20002724270 */
[-C--:B0-----:R-:W-:Y:S01]  /*52e0*/  FMUL R9, R26, R88.reuse ;  /* 0x000000581a097220 */ /* 0x081fe20000400000 */
[C---:B------:R-:W-:Y:S01]  /*52f0*/  ISETP.GT.AND P4, PT, R0.reuse, 0x8, P4 ;  /* 0x000000080000780c */ /* 0x040fe20002784270 */
[-C--:B------:R-:W-:Y:S01]  /*5300*/  FMUL R37, R37, R88.reuse ;  /* 0x0000005825257220 */ /* 0x080fe20000400000 */
[-C--:B------:R-:W-:Y:S01]  /*5310*/  FMUL R39, R39, R88.reuse ;  /* 0x0000005827277220 */ /* 0x080fe20000400000 */
[-C--:B------:R-:W-:Y:S01]  /*5320*/  FMUL R41, R41, R88.reuse ;  /* 0x0000005829297220 */ /* 0x080fe20000400000 */
[----:B------:R0:W-:Y:S01]  /*5330*/  @P3 STG.E desc[UR46][R6.64], R9 ;  /* 0x0000000906003986 */ /* 0x0001e2000c10192e */
[----:B------:R-:W-:Y:S01]  /*5340*/  ISETP.GT.AND P3, PT, R3, 0x11, PT ;  /* 0x000000110300780c */ /* 0x000fe20003f64270 */
[-C--:B------:R-:W-:Y:S01]  /*5350*/  FMUL R43, R43, R88.reuse ;  /* 0x000000582b2b7220 */ /* 0x080fe20000400000 */
[-C--:B------:R-:W-:Y:S01]  /*5360*/  FMUL R45, R45, R88.reuse ;  /* 0x000000582d2d7220 */ /* 0x080fe20000400000 */
[----:B------:R-:W-:Y:S01]  /*5370*/  @P0 STG.E desc[UR46][R6.64+0x4], R27 ;  /* 0x0000041b06000986 */ /* 0x000fe2000c10192e */
[C---:B------:R-:W-:Y:S01]  /*5380*/  ISETP.GT.AND P0, PT, R0.reuse, 0x8, P5 ;  /* 0x000000080000780c */ /* 0x040fe20002f04270 */
[-C--:B------:R-:W-:Y:S01]  /*5390*/  FMUL R47, R47, R88.reuse ;  /* 0x000000582f2f7220 */ /* 0x080fe20000400000 */
[----:B------:R-:W-:Y:S01]  /*53a0*/  ISETP.GT.AND P5, PT, R3, 0x10, PT ;  /* 0x000000100300780c */ /* 0x000fe20003fa4270 */
[----:B------:R1:W-:Y:S01]  /*53b0*/  @P2 STG.E desc[UR46][R4.64+0x20], R11 ;  /* 0x0000200b04002986 */ /* 0x0003e2000c10192e */
[-C--:B------:R-:W-:Y:S01]  /*53c0*/  FMUL R49, R49, R88.reuse ;  /* 0x0000005831317220 */ /* 0x080fe20000400000 */
[-C--:B------:R-:W-:Y:S01]  /*53d0*/  FMUL R51, R51, R88.reuse ;  /* 0x0000005833337220 */ /* 0x080fe20000400000 */
[C---:B------:R-:W-:Y:S01]  /*53e0*/  ISETP.GT.AND P2, PT, R0.reuse, RZ, P5 ;  /* 0x000000ff0000720c */ /* 0x040fe20002f44270 */
[----:B------:R-:W-:Y:S01]  /*53f0*/  @P1 STG.E desc[UR46][R4.64+0x24], R29 ;  /* 0x0000241d04001986 */ /* 0x000fe2000c10192e */
[----:B------:R-:W-:Y:S01]  /*5400*/  ISETP.GT.AND P1, PT, R0, RZ, P3 ;  /* 0x000000ff0000720c */ /* 0x000fe20001f24270 */
[-C--:B0-----:R-:W-:Y:S01]  /*5410*/  FMUL R9, R30, R88.reuse ;  /* 0x000000581e097220 */ /* 0x081fe20000400000 */
[----:B------:R-:W-:Y:S01]  /*5420*/  ISETP.GT.AND P3, PT, R0, 0x8, P3 ;  /* 0x000000080000780c */ /* 0x000fe20001f64270 */
[-C--:B------:R-:W-:Y:S01]  /*5430*/  FMUL R53, R53, R88.reuse ;  /* 0x0000005835357220 */ /* 0x080fe20000400000 */
[-C--:B------:R-:W-:Y:S01]  /*5440*/  FMUL R55, R55, R88.reuse ;  /* 0x0000005837377220 */ /* 0x080fe20000400000 */
[-C--:B------:R-:W-:Y:S01]  /*5450*/  FMUL R57, R57, R88.reuse ;  /* 0x0000005839397220 */ /* 0x080fe20000400000 */
[----:B------:R0:W-:Y:S01]  /*5460*/  @P0 STG.E desc[UR46][R6.64+0x20], R9 ;  /* 0x0000200906000986 */ /* 0x0001e2000c10192e */
[-C--:B-1----:R-:W-:Y:S01]  /*5470*/  FMUL R11, R32, R88.reuse ;  /* 0x00000058200b7220 */ /* 0x082fe20000400000 */
[C---:B------:R-:W-:Y:S01]  /*5480*/  ISETP.GT.AND P0, PT, R0.reuse, 0x8, P5 ;  /* 0x000000080000780c */ /* 0x040fe20002f04270 */
[-C--:B------:R-:W-:Y:S01]  /*5490*/  FMUL R59, R59, R88.reuse ;  /* 0x000000583b3b7220 */ /* 0x080fe20000400000 */
[----:B------:R-:W-:Y:S01]  /*54a0*/  @P4 STG.E desc[UR46][R6.64+0x24], R31 ;  /* 0x0000241f06004986 */ /* 0x000fe2000c10192e */
[----:B------:R-:W-:Y:S01]  /*54b0*/  ISETP.GT.AND P5, PT, R3, 0x18, PT ;  /* 0x000000180300780c */ /* 0x000fe20003fa4270 */
[-C--:B------:R-:W-:Y:S01]  /*54c0*/  FMUL R61, R61, R88.reuse ;  /* 0x000000583d3d7220 */ /* 0x080fe20000400000 */
[----:B------:R-:W-:Y:S01]  /*54d0*/  ISETP.GT.AND P4, PT, R3, 0x19, PT ;  /* 0x000000190300780c */ /* 0x000fe20003f84270 */
[----:B------:R1:W-:Y:S01]  /*54e0*/  @P2 STG.E desc[UR46][R4.64+0x40], R11 ;  /* 0x0000400b04002986 */ /* 0x0003e2000c10192e */
[C---:B------:R-:W-:Y:S01]  /*54f0*/  ISETP.GT.AND P2, PT, R0.reuse, RZ, P5 ;  /* 0x000000ff0000720c */ /* 0x040fe20002f44270 */
[-C--:B------:R-:W-:Y:S01]  /*5500*/  FMUL R63, R63, R88.reuse ;  /* 0x000000583f3f7220 */ /* 0x080fe20000400000 */
[-C--:B------:R-:W-:Y:S01]  /*5510*/  FMUL R65, R65, R88.reuse ;  /* 0x0000005841417220 */ /* 0x080fe20000400000 */
        /* <DEDUP_REMOVED lines=28> */
[----:B------:R-:W-:Y:S01]  /*56e0*/  ISETP.GT.AND P0, PT, R0, 0x8, P5 ;  /* 0x000000080000780c */ /* 0x000fe20002f04270 */
[----:B------:R-:W-:Y:S01]  /*56f0*/  FMUL R87, R87, R88 ;  /* 0x0000005857577220 */ /* 0x000fe20000400000 */
[----:B------:R-:W-:Y:S01]  /*5700*/  @P4 STG.E desc[UR46][R6.64+0x64], R39 ;  /* 0x0000642706004986 */ /* 0x000fe2000c10192e */
[----:B------:R-:W-:-:S02]  /*5710*/  ISETP.GT.AND P5, PT, R3, 0x28, PT ;  /* 0x000000280300780c */ /* 0x000fc40003fa4270 */
[----:B------:R-:W-:Y:S01]  /*5720*/  ISETP.GT.AND P4, PT, R3, 0x29, PT ;  /* 0x000000290300780c */ /* 0x000fe20003f84270 */
[----:B------:R1:W-:Y:S01]  /*5730*/  @P2 STG.E desc[UR46][R4.64+0x80], R11 ;  /* 0x0000800b04002986 */ /* 0x0003e2000c10192e */
[----:B------:R-:W-:-:S03]  /*5740*/  ISETP.GT.AND P2, PT, R0, RZ, P5 ;  /* 0x000000ff0000720c */ /* 0x000fc60002f44270 */
[----:B------:R-:W-:Y:S01]  /*5750*/  @P1 STG.E desc[UR46][R4.64+0x84], R41 ;  /* 0x0000842904001986 */ /* 0x000fe2000c10192e */
[----:B------:R-:W-:Y:S01]  /*5760*/  ISETP.GT.AND P1, PT, R0, RZ, P4 ;  /* 0x000000ff0000720c */ /* 0x000fe20002724270 */
[----:B0-----:R-:W-:Y:S01]  /*5770*/  FMUL R9, R42, R88 ;  /* 0x000000582a097220 */ /* 0x001fe20000400000 */
[----:B------:R-:W-:-:S04]  /*5780*/  ISETP.GT.AND P4, PT, R0, 0x8, P4 ;  /* 0x000000080000780c */ /* 0x000fc80002784270 */
[----:B------:R0:W-:Y:S01]  /*5790*/  @P0 STG.E desc[UR46][R6.64+0x80], R9 ;  /* 0x0000800906000986 */ /* 0x0001e2000c10192e */
[----:B-1----:R-:W-:Y:S01]  /*57a0*/  FMUL R11, R44, R88 ;  /* 0x000000582c0b7220 */ /* 0x002fe20000400000 */
[C---:B------:R-:W-:Y:S02]  /*57b0*/  ISETP.GT.AND P0, PT, R0.reuse, 0x8, P5 ;  /* 0x000000080000780c */ /* 0x040fe40002f04270 */
[----:B------:R-:W-:Y:S01]  /*57c0*/  @P3 STG.E desc[UR46][R6.64+0x84], R43 ;  /* 0x0000842b06003986 */ /* 0x000fe2000c10192e */
[C---:B------:R-:W-:Y:S02]  /*57d0*/  ISETP.GT.AND P5, PT, R3.reuse, 0x30, PT ;  /* 0x000000300300780c */ /* 0x040fe40003fa4270 */
        /* <DEDUP_REMOVED lines=21> */
[----:B------:R-:W-:Y:S02]  /*5930*/  ISETP.GT.AND P0, PT, R0, 0x8, P5 ;  /* 0x000000080000780c */ /* 0x000fe40002f04270 */
[----:B------:R-:W-:Y:S01]  /*5940*/  @P3 STG.E desc[UR46][R6.64+0xc4], R51 ;  /* 0x0000c43306003986 */ /* 0x000fe2000c10192e */
[----:B------:R-:W-:-:S03]  /*5950*/  ISETP.GT.AND P5, PT, R3, 0x40, PT ;  /* 0x000000400300780c */ /* 0x000fc60003fa4270 */
[----:B------:R1:W-:Y:S01]  /*5960*/  @P2 STG.E desc[UR46][R4.64+0xe0], R11 ;  /* 0x0000e00b04002986 */ /* 0x0003e2000c10192e */
[----:B------:R-:W-:-:S03]  /*5970*/  ISETP.GT.AND P3, PT, R0, RZ, P5 ;  /* 0x000000ff0000720c */ /* 0x000fc60002f64270 */
[----:B------:R-:W-:Y:S01]  /*5980*/  @P1 STG.E desc[UR46][R4.64+0xe4], R53 ;  /* 0x0000e43504001986 */ /* 0x000fe2000c10192e */
[----:B------:R-:W-:Y:S01]  /*5990*/  ISETP.GT.AND P1, PT, R3, 0x41, PT ;  /* 0x000000410300780c */ /* 0x000fe20003f24270 */
[----:B0-----:R-:W-:-:S03]  /*59a0*/  FMUL R9, R54, R88 ;  /* 0x0000005836097220 */ /* 0x001fc60000400000 */
[----:B------:R-:W-:Y:S02]  /*59b0*/  ISETP.GT.AND P2, PT, R0, RZ, P1 ;  /* 0x000000ff0000720c */ /* 0x000fe40000f44270 */
[----:B------:R0:W-:Y:S01]  /*59c0*/  @P0 STG.E desc[UR46][R6.64+0xe0], R9 ;  /* 0x0000e00906000986 */ /* 0x0001e2000c10192e */
[-C--:B-1----:R-:W-:Y:S01]  /*59d0*/  FMUL R11, R56, R88.reuse ;  /* 0x00000058380b7220 */ /* 0x082fe20000400000 */
[C---:B------:R-:W-:Y:S02]  /*59e0*/  ISETP.GT.AND P0, PT, R0.reuse, 0x8, P5 ;  /* 0x000000080000780c */ /* 0x040fe40002f04270 */
[----:B------:R-:W-:Y:S01]  /*59f0*/  @P4 STG.E desc[UR46][R6.64+0xe4], R55 ;  /* 0x0000e43706004986 */ /* 0x000fe2000c10192e */
[C---:B------:R-:W-:Y:S02]  /*5a00*/  ISETP.GT.AND P1, PT, R0.reuse, 0x8, P1 ;  /* 0x000000080000780c */ /* 0x040fe40000f24270 */
[C---:B------:R-:W-:Y:S01]  /*5a10*/  ISETP.GT.AND P5, PT, R3.reuse, 0x48, PT ;  /* 0x000000480300780c */ /* 0x040fe20003fa4270 */
[----:B------:R1:W-:Y:S03]  /*5a20*/  @P3 STG.E desc[UR46][R4.64+0x100], R11 ;  /* 0x0001000b04003986 */ /* 0x0003e6000c10192e */
[----:B------:R-:W-:Y:S01]  /*5a30*/  ISETP.GT.AND P4, PT, R0, RZ, P5 ;  /* 0x000000ff0000720c */ /* 0x000fe20002f84270 */
[----:B------:R-:W-:Y:S01]  /*5a40*/  @P2 STG.E desc[UR46][R4.64+0x104], R57 ;  /* 0x0001043904002986 */ /* 0x000fe2000c10192e */
[----:B------:R-:W-:Y:S01]  /*5a50*/  ISETP.GT.AND P2, PT, R3, 0x49, PT ;  /* 0x000000490300780c */ /* 0x000fe20003f44270 */
[----:B0-----:R-:W-:-:S03]  /*5a60*/  FMUL R9, R58, R88 ;  /* 0x000000583a097220 */ /* 0x001fc60000400000 */
[----:B------:R-:W-:Y:S02]  /*5a70*/  ISETP.GT.AND P3, PT, R0, RZ, P2 ;  /* 0x000000ff0000720c */ /* 0x000fe40001764270 */
[----:B------:R0:W-:Y:S01]  /*5a80*/  @P0 STG.E desc[UR46][R6.64+0x100], R9 ;  /* 0x0001000906000986 */ /* 0x0001e2000c10192e */
[----:B-1----:R-:W-:Y:S01]  /*5a90*/  FMUL R11, R60, R88 ;  /* 0x000000583c0b7220 */ /* 0x002fe20000400000 */
[C---:B------:R-:W-:Y:S02]  /*5aa0*/  ISETP.GT.AND P2, PT, R0.reuse, 0x8, P2 ;  /* 0x000000080000780c */ /* 0x040fe40001744270 */
[----:B------:R-:W-:Y:S01]  /*5ab0*/  @P1 STG.E desc[UR46][R6.64+0x104], R59 ;  /* 0x0001043b06001986 */ /* 0x000fe2000c10192e */
[----:B------:R-:W-:Y:S02]  /*5ac0*/  ISETP.GT.AND P1, PT, R0, 0x8, P5 ;  /* 0x000000080000780c */ /* 0x000fe40002f24270 */
[C---:B------:R-:W-:Y:S01]  /*5ad0*/  ISETP.GT.AND P5, PT, R3.reuse, 0x50, PT ;  /* 0x000000500300780c */ /* 0x040fe20003fa4270 */
[----:B------:R1:W-:Y:S01]  /*5ae0*/  @P4 STG.E desc[UR46][R4.64+0x120], R11 ;  /* 0x0001200b04004986 */ /* 0x0003e2000c10192e */
[----:B------:R-:W-:-:S03]  /*5af0*/  ISETP.GT.AND P0, PT, R3, 0x51, PT ;  /* 0x000000510300780c */ /* 0x000fc60003f04270 */
[----:B------:R-:W-:Y:S01]  /*5b00*/  @P3 STG.E desc[UR46][R4.64+0x124], R61 ;  /* 0x0001243d04003986 */ /* 0x000fe2000c10192e */
[----:B------:R-:W-:Y:S01]  /*5b10*/  ISETP.GT.AND P3, PT, R0, RZ, P5 ;  /* 0x000000ff0000720c */ /* 0x000fe20002f64270 */
[-C--:B0-----:R-:W-:Y:S01]  /*5b20*/  FMUL R9, R62, R88.reuse ;  /* 0x000000583e097220 */ /* 0x081fe20000400000 */
[C---:B------:R-:W-:Y:S02]  /*5b30*/  ISETP.GT.AND P4, PT, R0.reuse, RZ, P0 ;  /* 0x000000ff0000720c */ /* 0x040fe40000784270 */
[----:B------:R-:W-:Y:S02]  /*5b40*/  ISETP.GT.AND P0, PT, R0, 0x8, P0 ;  /* 0x000000080000780c */ /* 0x000fe40000704270 */
[----:B------:R0:W-:Y:S01]  /*5b50*/  @P1 STG.E desc[UR46][R6.64+0x120], R9 ;  /* 0x0001200906001986 */ /* 0x0001e2000c10192e */
[----:B-1----:R-:W-:Y:S01]  /*5b60*/  FMUL R11, R64, R88 ;  /* 0x00000058400b7220 */ /* 0x002fe20000400000 */
[----:B------:R-:W-:Y:S02]  /*5b70*/  ISETP.GT.AND P1, PT, R0, 0x8, P5 ;  /* 0x000000080000780c */ /* 0x000fe40002f24270 */
[----:B------:R-:W-:Y:S01]  /*5b80*/  @P2 STG.E desc[UR46][R6.64+0x124], R63 ;  /* 0x0001243f06002986 */ /* 0x000fe2000c10192e */
[----:B------:R-:W-:-:S03]  /*5b90*/  ISETP.GT.AND P2, PT, R3, 0x58, PT ;  /* 0x000000580300780c */ /* 0x000fc60003f44270 */
[----:B------:R1:W-:Y:S01]  /*5ba0*/  @P3 STG.E desc[UR46][R4.64+0x140], R11 ;  /* 0x0001400b04003986 */ /* 0x0003e2000c10192e */
[C---:B------:R-:W-:Y:S02]  /*5bb0*/  ISETP.GT.AND P3, PT, R3.reuse, 0x59, PT ;  /* 0x000000590300780c */ /* 0x040fe40003f64270 */
[C---:B------:R-:W-:Y:S01]  /*5bc0*/  ISETP.GT.AND P5, PT, R0.reuse, RZ, P2 ;  /* 0x000000ff0000720c */ /* 0x040fe200017a4270 */
[----:B------:R-:W-:Y:S01]  /*5bd0*/  @P4 STG.E desc[UR46][R4.64+0x144], R65 ;  /* 0x0001444104004986 */ /* 0x000fe2000c10192e */
[----:B------:R-:W-:Y:S01]  /*5be0*/  ISETP.GT.AND P4, PT, R0, RZ, P3 ;  /* 0x000000ff0000720c */ /* 0x000fe20001f84270 */
[-C--:B0-----:R-:W-:Y:S01]  /*5bf0*/  FMUL R9, R66, R88.reuse ;  /* 0x0000005842097220 */ /* 0x081fe20000400000 */
[C---:B------:R-:W-:Y:S02]  /*5c00*/  ISETP.GT.AND P2, PT, R0.reuse, 0x8, P2 ;  /* 0x000000080000780c */ /* 0x040fe40001744270 */
[----:B------:R-:W-:Y:S02]  /*5c10*/  ISETP.GT.AND P3, PT, R0, 0x8, P3 ;  /* 0x000000080000780c */ /* 0x000fe40001f64270 */
[----:B------:R0:W-:Y:S01]  /*5c20*/  @P1 STG.E desc[UR46][R6.64+0x140], R9 ;  /* 0x0001400906001986 */ /* 0x0001e2000c10192e */
[----:B-1----:R-:W-:Y:S01]  /*5c30*/  FMUL R11, R68, R88 ;  /* 0x00000058440b7220 */ /* 0x002fe20000400000 */
[----:B------:R-:W-:-:S02]  /*5c40*/  ISETP.GT.AND P1, PT, R3, 0x61, PT ;  /* 0x000000610300780c */ /* 0x000fc40003f24270 */
[----:B------:R-:W-:Y:S01]  /*5c50*/  @P0 STG.E desc[UR46][R6.64+0x144], R67 ;  /* 0x0001444306000986 */ /* 0x000fe2000c10192e */
[----:B------:R-:W-:-:S03]  /*5c60*/  ISETP.GT.AND P0, PT, R3, 0x60, PT ;  /* 0x000000600300780c */ /* 0x000fc60003f04270 */
[----:B------:R1:W-:Y:S01]  /*5c70*/  @P5 STG.E desc[UR46][R4.64+0x160], R11 ;  /* 0x0001600b04005986 */ /* 0x0003e2000c10192e */
[C---:B------:R-:W-:Y:S02]  /*5c80*/  ISETP.GT.AND P5, PT, R0.reuse, RZ, P0 ;  /* 0x000000ff0000720c */ /* 0x040fe400007a4270 */
[C---:B------:R-:W-:Y:S01]  /*5c90*/  ISETP.GT.AND P0, PT, R0.reuse, 0x8, P0 ;  /* 0x000000080000780c */ /* 0x040fe20000704270 */
[----:B------:R-:W-:Y:S01]  /*5ca0*/  @P4 STG.E desc[UR46][R4.64+0x164], R69 ;  /* 0x0001644504004986 */ /* 0x000fe2000c10192e */
[----:B------:R-:W-:Y:S01]  /*5cb0*/  ISETP.GT.AND P4, PT, R0, RZ, P1 ;  /* 0x000000ff0000720c */ /* 0x000fe20000f84270 */
[----:B0-----:R-:W-:Y:S01]  /*5cc0*/  FMUL R9, R70, R88 ;  /* 0x0000005846097220 */ /* 0x001fe20000400000 */
[----:B------:R-:W-:-:S04]  /*5cd0*/  ISETP.GT.AND P1, PT, R0, 0x8, P1 ;  /* 0x000000080000780c */ /* 0x000fc80000f24270 */
[----:B------:R0:W-:Y:S01]  /*5ce0*/  @P2 STG.E desc[UR46][R6.64+0x160], R9 ;  /* 0x0001600906002986 */ /* 0x0001e2000c10192e */
[----:B-1----:R-:W-:Y:S01]  /*5cf0*/  FMUL R11, R72, R88 ;  /* 0x00000058480b7220 */ /* 0x002fe20000400000 */
[C---:B------:R-:W-:Y:S02]  /*5d00*/  ISETP.GT.AND P2, PT, R3.reuse, 0x68, PT ;  /* 0x000000680300780c */ /* 0x040fe40003f44270 */
        /* <DEDUP_REMOVED lines=22> */
[-C--:B-1----:R-:W-:Y:S01]  /*5e70*/  FMUL R11, R80, R88.reuse ;  /* 0x00000058500b7220 */ /* 0x082fe20000400000 */
[C---:B------:R-:W-:Y:S02]  /*5e80*/  ISETP.GT.AND P2, PT, R3.reuse, 0x78, PT ;  /* 0x000000780300780c */ /* 0x040fe40003f44270 */
[----:B------:R-:W-:Y:S01]  /*5e90*/  @P3 STG.E desc[UR46][R6.64+0x1a4], R79 ;  /* 0x0001a44f06003986 */ /* 0x000fe2000c10192e */
[----:B------:R-:W-:Y:S01]  /*5ea0*/  ISETP.GT.AND P3, PT, R3, 0x79, PT ;  /* 0x000000790300780c */ /* 0x000fe20003f64270 */
[-C--:B------:R-:W-:Y:S02]  /*5eb0*/  FMUL R3, R82, R88.reuse ;  /* 0x0000005852037220 */ /* 0x080fe40000400000 */
[----:B------:R1:W-:Y:S01]  /*5ec0*/  @P5 STG.E desc[UR46][R4.64+0x1c0], R11 ;  /* 0x0001c00b04005986 */ /* 0x0003e2000c10192e */
[C---:B------:R-:W-:Y:S02]  /*5ed0*/  ISETP.GT.AND P5, PT, R0.reuse, RZ, P3 ;  /* 0x000000ff0000720c */ /* 0x040fe40001fa4270 */
[C---:B------:R-:W-:Y:S01]  /*5ee0*/  ISETP.GT.AND P3, PT, R0.reuse, 0x8, P3 ;  /* 0x000000080000780c */ /* 0x040fe20001f64270 */
[----:B------:R-:W-:Y:S01]  /*5ef0*/  @P4 STG.E desc[UR46][R4.64+0x1c4], R81 ;  /* 0x0001c45104004986 */ /* 0x000fe2000c10192e */
[----:B------:R-:W-:Y:S01]  /*5f00*/  ISETP.GT.AND P4, PT, R0, RZ, P2 ;  /* 0x000000ff0000720c */ /* 0x000fe20001784270 */
[-C--:B0-----:R-:W-:Y:S01]  /*5f10*/  FMUL R9, R84, R88.reuse ;  /* 0x0000005854097220 */ /* 0x081fe20000400000 */
[----:B------:R-:W-:Y:S01]  /*5f20*/  ISETP.GT.AND P2, PT, R0, 0x8, P2 ;  /* 0x000000080000780c */ /* 0x000fe20001744270 */
[----:B------:R-:W-:Y:S04]  /*5f30*/  @P0 STG.E desc[UR46][R6.64+0x1c0], R3 ;  /* 0x0001c00306000986 */ /* 0x000fe8000c10192e */
[----:B------:R-:W-:Y:S01]  /*5f40*/  @P1 STG.E desc[UR46][R6.64+0x1c4], R83 ;  /* 0x0001c45306001986 */ /* 0x000fe2000c10192e */
[----:B-1----:R-:W-:-:S05]  /*5f50*/  FMUL R11, R86, R88 ;  /* 0x00000058560b7220 */ /* 0x002fca0000400000 */
[----:B------:R-:W-:Y:S04]  /*5f60*/  @P4 STG.E desc[UR46][R4.64+0x1e0], R9 ;  /* 0x0001e00904004986 */ /* 0x000fe8000c10192e */
[----:B------:R0:W-:Y:S02]  /*5f70*/  @P5 STG.E desc[UR46][R4.64+0x1e4], R85 ;  /* 0x0001e45504005986 */ /* 0x0001e4000c10192e */
[----:B0-----:R-:W-:Y:S02]  /*5f80*/  @P2 IMAD.MOV.U32 R4, RZ, RZ, R6 ;  /* 0x000000ffff042224 */ /* 0x001fe400078e0006 */
[----:B------:R-:W-:-:S05]  /*5f90*/  @P2 IMAD.MOV.U32 R5, RZ, RZ, R7 ;  /* 0x000000ffff052224 */ /* 0x000fca00078e0007 */
[----:B------:R0:W-:Y:S04]  /*5fa0*/  @P2 STG.E desc[UR46][R4.64+0x1e0], R11 ;  /* 0x0001e00b04002986 */ /* 0x0001e8000c10192e */
[----:B------:R0:W-:Y:S02]  /*5fb0*/  @P3 STG.E desc[UR46][R6.64+0x1e4], R87 ;  /* 0x0001e45706003986 */ /* 0x0001e4000c10192e */
.L_x_158:
[----:B------:R-:W-:Y:S05]  /*5fc0*/  BSYNC B0 ;  /* 0x0000000000007941 */ /* 0x000fea0003800000 */
.L_x_32:
[----:B0-----:R-:W2:Y:S01]  /*5fd0*/  LDL.64 R4, [R1] ;  /* 0x0000000001047983 */ /* 0x001ea20000100a00 */
[----:B------:R-:W-:Y:S01]  /*5fe0*/  ULDC.64 UR4, c[0x0][0x650] ;  /* 0x0001940000047ab9 */ /* 0x000fe20000000a00 */
[----:B------:R-:W-:Y:S02]  /*5ff0*/  IMAD.U32 R0, RZ, RZ, UR45 ;  /* 0x0000002dff007e24 */ /* 0x000fe4000f8e00ff */
[----:B------:R-:W-:Y:S02]  /*6000*/  IMAD.MOV.U32 R22, RZ, RZ, -0x1 ;  /* 0xffffffffff167424 */ /* 0x000fe400078e00ff */
[----:B------:R0:W-:Y:S01]  /*6010*/  SYNCS.ARRIVE.TRANS64.A1T0 RZ, [R0+UR41], RZ ;  /* 0x000000ff00ff79a7 */ /* 0x0001e20008100029 */
[----:B------:R-:W-:Y:S02]  /*6020*/  IMAD.MOV.U32 R18, RZ, RZ, -0x1 ;  /* 0xffffffffff127424 */ /* 0x000fe400078e00ff */
[----:B------:R-:W-:Y:S01]  /*6030*/  IMAD.MOV.U32 R19, RZ, RZ, -0x1 ;  /* 0xffffffffff137424 */ /* 0x000fe200078e00ff */
[----:B0-----:R-:W-:-:S02]  /*6040*/  PRMT R0, RZ, 0x7610, R0 ;  /* 0x00007610ff007816 */ /* 0x001fc40000000000 */
[----:B--2---:R-:W-:-:S05]  /*6050*/  LEA R16, P0, R4, R16, 0x1 ;  /* 0x0000001004107211 */ /* 0x004fca00078008ff */
[----:B------:R-:W-:Y:S01]  /*6060*/  IMAD.X R17, R98, 0x1, R17, P0 ;  /* 0x0000000162117824 */ /* 0x000fe200000e0611 */
[----:B------:R-:W-:-:S04]  /*6070*/  ISETP.GE.U32.AND P0, PT, R16, UR4, PT ;  /* 0x0000000410007c0c */ /* 0x000fc8000bf06070 */
[----:B------:R-:W-:-:S13]  /*6080*/  ISETP.GE.U32.AND.EX P0, PT, R17, UR5, PT, P0 ;  /* 0x0000000511007c0c */ /* 0x000fda000bf06100 */
[----:B------:R-:W-:Y:S05]  /*6090*/  @P0 BRA `(.L_x_159) ;  /* 0x00000004004c0947 */ /* 0x000fea0003800000 */
[----:B-1-3--:R-:W0:Y:S01]  /*60a0*/  LDC.64 R10, c[0x0][0x628] ;  /* 0x00018a00ff0a7b82 */ /* 0x00ae220000000a00 */
[----:B------:R-:W1:Y:S01]  /*60b0*/  S2R R12, SR_CTAID.X ;  /* 0x00000000000c7919 */ /* 0x000e620000002500 */
[----:B------:R-:W-:Y:S02]  /*60c0*/  IMAD.MOV.U32 R8, RZ, RZ, R16 ;  /* 0x000000ffff087224 */ /* 0x000fe400078e0010 */
[----:B------:R-:W-:Y:S01]  /*60d0*/  IMAD.MOV.U32 R9, RZ, RZ, R17 ;  /* 0x000000ffff097224 */ /* 0x000fe200078e0011 */
[----:B------:R-:W2:Y:S03]  /*60e0*/  S2R R18, SR_CTAID.Y ;  /* 0x0000000000127919 */ /* 0x000ea60000002600 */
[----:B------:R-:W3:Y:S08]  /*60f0*/  LDC R0, c[0x0][0x630] ;  /* 0x00018c00ff007b82 */ /* 0x000ef00000000800 */
[----:B------:R-:W1:Y:S01]  /*6100*/  LDC.64 R14, c[0x0][0x620] ;  /* 0x00018800ff0e7b82 */ /* 0x000e620000000a00 */
[----:B0-----:R-:W-:-:S04]  /*6110*/  ISETP.NE.U32.AND P0, PT, R10, RZ, PT ;  /* 0x000000ff0a00720c */ /* 0x001fc80003f05070 */
[----:B------:R-:W-:-:S13]  /*6120*/  ISETP.NE.AND.EX P0, PT, R11, RZ, PT, P0 ;  /* 0x000000ff0b00720c */ /* 0x000fda0003f05300 */
[----:B-123--:R-:W-:Y:S05]  /*6130*/  @!P0 BRA `(.L_x_160) ;  /* 0x0000000000288947 */ /* 0x00efea0003800000 */
[----:B------:R-:W0:Y:S02]  /*6140*/  LDC R3, c[0x0][0x634] ;  /* 0x00018d00ff037b82 */ /* 0x000e240000000800 */
[----:B0-----:R-:W-:-:S05]  /*6150*/  IADD3 R3, P0, R16, R3, RZ ;  /* 0x0000000310037210 */ /* 0x001fca0007f1e0ff */
[----:B------:R-:W-:-:S04]  /*6160*/  IMAD.X R13, RZ, RZ, R17, P0 ;  /* 0x000000ffff0d7224 */ /* 0x000fc800000e0611 */
[----:B------:R-:W-:-:S04]  /*6170*/  IMAD.WIDE.U32 R4, R13, R10, RZ ;  /* 0x0000000a0d047225 */ /* 0x000fc800078e00ff */
[----:B----4-:R-:W-:-:S04]  /*6180*/  IMAD.WIDE.U32 R6, P0, R3, R11, R4 ;  /* 0x0000000b03067225 */ /* 0x010fc80007800004 */
[----:B------:R-:W-:-:S04]  /*6190*/  IMAD.WIDE.U32 R4, R3, R10, RZ ;  /* 0x0000000a03047225 */ /* 0x000fc800078e00ff */
[----:B------:R-:W-:Y:S01]  /*61a0*/  IMAD.X R9, RZ, RZ, RZ, P0 ;  /* 0x000000ffff097224 */ /* 0x000fe200000e06ff */
[----:B------:R-:W-:Y:S01]  /*61b0*/  IADD3 RZ, P0, R5, R6, RZ ;  /* 0x0000000605ff7210 */ /* 0x000fe20007f1e0ff */
[----:B------:R-:W-:-:S04]  /*61c0*/  IMAD.MOV.U32 R8, RZ, RZ, R7 ;  /* 0x000000ffff087224 */ /* 0x000fc800078e0007 */
[----:B------:R-:W-:-:S08]  /*61d0*/  IMAD.WIDE.U32.X R8, R13, R11, R8, P0 ;  /* 0x0000000b0d087225 */ /* 0x000fd000000e0408 */
.L_x_160:
[-CC-:B------:R-:W-:Y:S01]  /*61e0*/  SHF.R.U64 R19, R8, R0.reuse, R9.reuse ;  /* 0x0000000008137219 */ /* 0x180fe20000001209 */
[----:B------:R-:W0:Y:S01]  /*61f0*/  LDC.64 R24, c[0x0][0x640] ;  /* 0x00019000ff187b82 */ /* 0x000e220000000a00 */
[----:B------:R-:W-:Y:S01]  /*6200*/  SHF.R.U32.HI R0, RZ, R0, R9 ;  /* 0x00000000ff007219 */ /* 0x000fe20000011609 */
[----:B------:R-:W-:Y:S01]  /*6210*/  ULDC UR4, c[0x0][0x150] ;  /* 0x0000540000047ab9 */ /* 0x000fe20000000800 */
[----:B------:R-:W-:Y:S02]  /*6220*/  IADD3 R3, P0, RZ, -R19, RZ ;  /* 0x80000013ff037210 */ /* 0x000fe40007f1e0ff */
[----:B----4-:R-:W-:-:S03]  /*6230*/  I2FP.F32.U32 R7, R12 ;  /* 0x0000000c00077245 */ /* 0x010fc60000201000 */
[----:B------:R-:W1:Y:S01]  /*6240*/  LDC R6, c[0x0][0x618] ;  /* 0x00018600ff067b82 */ /* 0x000e620000000800 */
[----:B------:R-:W-:Y:S02]  /*6250*/  IMAD.X R5, RZ, RZ, ~R0, P0 ;  /* 0x000000ffff057224 */ /* 0x000fe400000e0e00 */
[----:B------:R-:W-:Y:S01]  /*6260*/  FMUL R7, R7, UR4 ;  /* 0x0000000407077c20 */ /* 0x000fe20008400000 */
[----:B------:R-:W-:Y:S01]  /*6270*/  ULDC UR4, c[0x0][0x154] ;  /* 0x0000550000047ab9 */ /* 0x000fe20000000800 */
[-C--:B------:R-:W-:Y:S02]  /*6280*/  IMAD R0, R5, R14.reuse, RZ ;  /* 0x0000000e05007224 */ /* 0x080fe400078e02ff */
[C---:B------:R-:W-:Y:S01]  /*6290*/  IMAD.WIDE.U32 R4, R3.reuse, R14, R16 ;  /* 0x0000000e03047225 */ /* 0x040fe200078e0010 */
[----:B------:R-:W2:Y:S01]  /*62a0*/  LDC R8, c[0x0][0x608] ;  /* 0x00018200ff087b82 */ /* 0x000ea20000000800 */
[----:B------:R-:W3:Y:S02]  /*62b0*/  F2I.U32.TRUNC.NTZ R7, R7 ;  /* 0x0000000700077305 */ /* 0x000ee4000020f000 */
[----:B------:R-:W-:Y:S01]  /*62c0*/  IMAD R3, R3, R15, R0 ;  /* 0x0000000f03037224 */ /* 0x000fe200078e0200 */
[----:B------:R-:W-:-:S03]  /*62d0*/  I2FP.F32.U32 R0, R18 ;  /* 0x0000001200007245 */ /* 0x000fc60000201000 */
[----:B------:R-:W-:Y:S01]  /*62e0*/  IMAD.IADD R3, R5, 0x1, R3 ;  /* 0x0000000105037824 */ /* 0x000fe200078e0203 */
[----:B------:R-:W4:Y:S01]  /*62f0*/  LDC R11, c[0x0][0x658] ;  /* 0x00019600ff0b7b82 */ /* 0x000f220000000800 */
[----:B0-----:R-:W-:-:S04]  /*6300*/  ISETP.NE.U32.AND P0, PT, R24, RZ, PT ;  /* 0x000000ff1800720c */ /* 0x001fc80003f05070 */
[----:B------:R-:W-:-:S03]  /*6310*/  ISETP.NE.AND.EX P0, PT, R25, RZ, PT, P0 ;  /* 0x000000ff1900720c */ /* 0x000fc60003f05300 */
[----:B------:R-:W0:Y:S01]  /*6320*/  LDC R9, c[0x0][0x144] ;  /* 0x00005100ff097b82 */ /* 0x000e220000000800 */
[-C--:B-1----:R-:W-:Y:S01]  /*6330*/  SHF.R.U64 R10, R4, R6.reuse, R3 ;  /* 0x00000006040a7219 */ /* 0x082fe20000001203 */
[----:B---3--:R-:W-:Y:S01]  /*6340*/  IMAD.MOV R7, RZ, RZ, -R7 ;  /* 0x000000ffff077224 */ /* 0x008fe200078e0a07 */
[----:B------:R-:W-:Y:S01]  /*6350*/  SHF.R.U32.HI R3, RZ, R6, R3 ;  /* 0x00000006ff037219 */ /* 0x000fe20000011603 */
[----:B------:R-:W-:-:S04]  /*6360*/  FMUL R6, R0, UR4 ;  /* 0x0000000400067c20 */ /* 0x000fc80008400000 */
[----:B------:R-:W1:Y:S01]  /*6370*/  LDC R21, c[0x0][0x148] ;  /* 0x00005200ff157b82 */ /* 0x000e620000000800 */
[----:B------:R3:W0:Y:S01]  /*6380*/  F2I.U32.TRUNC.NTZ R14, R6 ;  /* 0x00000006000e7305 */ /* 0x000622000020f000 */
[-CC-:B--2---:R-:W-:Y:S02]  /*6390*/  SHF.R.U64 R13, R10, R8.reuse, R3.reuse ;  /* 0x000000080a0d7219 */ /* 0x184fe40000001203 */
[----:B------:R-:W-:-:S04]  /*63a0*/  SHF.R.U32.HI R0, RZ, R8, R3 ;  /* 0x00000008ff007219 */ /* 0x000fc80000011603 */
[----:B------:R-:W2:Y:S01]  /*63b0*/  LDC R20, c[0x0][0x648] ;  /* 0x00019200ff147b82 */ /* 0x000ea20000000800 */
[-CC-:B----4-:R-:W-:Y:S02]  /*63c0*/  SHF.R.U64 R15, R13, R11.reuse, R0.reuse ;  /* 0x0000000b0d0f7219 */ /* 0x190fe40000001200 */
[----:B------:R-:W-:-:S03]  /*63d0*/  SHF.R.U32.HI R5, RZ, R11, R0 ;  /* 0x0000000bff057219 */ /* 0x000fc60000011600 */
[----:B------:R-:W-:Y:S02]  /*63e0*/  IMAD.MOV.U32 R4, RZ, RZ, R15 ;  /* 0x000000ffff047224 */ /* 0x000fe400078e000f */
[----:B------:R-:W4:Y:S01]  /*63f0*/  LDC R26, c[0x0][0x638] ;  /* 0x00018e00ff1a7b82 */ /* 0x000f220000000800 */
[----:B0-----:R-:W-:-:S07]  /*6400*/  IMAD R22, R9, R7, R12 ;  /* 0x0000000709167224 */ /* 0x001fce00078e020c */
[----:B------:R-:W0:Y:S08]  /*6410*/  LDC R27, c[0x0][0x610] ;  /* 0x00018400ff1b7b82 */ /* 0x000e300000000800 */
[----:B------:R-:W0:Y:S01]  /*6420*/  LDC R28, c[0x0][0x600] ;  /* 0x00018000ff1c7b82 */ /* 0x000e220000000800 */
[----:B-123--:R-:W-:Y:S05]  /*6430*/  @!P0 BRA `(.L_x_161) ;  /* 0x0000000000288947 */ /* 0x00efea0003800000 */
[----:B------:R-:W1:Y:S02]  /*6440*/  LDC R0, c[0x0][0x64c] ;  /* 0x00019300ff007b82 */ /* 0x000e640000000800 */
[----:B-1----:R-:W-:-:S05]  /*6450*/  IADD3 R3, P0, R15, R0, RZ ;  /* 0x000000000f037210 */ /* 0x002fca0007f1e0ff */
        /* <DEDUP_REMOVED lines=8> */
.L_x_161:
[----:B------:R-:W-:Y:S01]  /*64e0*/  ISETP.NE.AND P0, PT, R2, 0x1, PT ;  /* 0x000000010200780c */ /* 0x000fe20003f05270 */
[----:B------:R-:W-:Y:S01]  /*64f0*/  IMAD.MOV R14, RZ, RZ, -R14 ;  /* 0x000000ffff0e7224 */ /* 0x000fe200078e0a0e */
[----:B------:R-:W-:Y:S02]  /*6500*/  SHF.R.U64 R0, R4, R20, R5 ;  /* 0x0000001404007219 */ /* 0x000fe40000001205 */
[----:B------:R-:W-:Y:S02]  /*6510*/  LOP3.LUT R3, R13, R100, RZ, 0xc0, !PT ;  /* 0x000000640d037212 */ /* 0x000fe400078ec0ff */
[----:B------:R-:W-:Y:S01]  /*6520*/  LOP3.LUT R5, R10, R99, RZ, 0xc0, !PT ;  /* 0x000000630a057212 */ /* 0x000fe200078ec0ff */
[----:B------:R-:W-:Y:S02]  /*6530*/  IMAD.MOV R4, RZ, RZ, -R0 ;  /* 0x000000ffff047224 */ /* 0x000fe400078e0a00 */
[----:B------:R-:W-:Y:S02]  /*6540*/  IMAD R3, R96, R0, R3 ;  /* 0x0000000060037224 */ /* 0x000fe400078e0203 */
[----:B----4-:R-:W-:-:S02]  /*6550*/  IMAD R0, R4, R26, R15 ;  /* 0x0000001a04007224 */ /* 0x010fc400078e020f */
[----:B------:R-:W-:Y:S02]  /*6560*/  @P0 IMAD R22, R21, R14, R18 ;  /* 0x0000000e15160224 */ /* 0x000fe400078e0212 */
[----:B------:R-:W-:Y:S02]  /*6570*/  IMAD.MOV.U32 R4, RZ, RZ, 0x1 ;  /* 0x00000001ff047424 */ /* 0x000fe400078e00ff */
[----:B0-----:R-:W-:Y:S02]  /*6580*/  IMAD R22, R3, R27, R22 ;  /* 0x0000001b03167224 */ /* 0x001fe400078e0216 */
[----:B------:R-:W-:Y:S01]  /*6590*/  IMAD R3, R0, R28, R5 ;  /* 0x0000001c00037224 */ /* 0x000fe200078e0205 */
[----:B------:R-:W-:-:S04]  /*65a0*/  PRMT R0, R4, 0x7610, R0 ;  /* 0x0000761004007816 */ /* 0x000fc80000000000 */
[----:B------:R-:W-:Y:S02]  /*65b0*/  SEL R18, R3, R22, !P0 ;  /* 0x0000001603127207 */ /* 0x000fe40004000000 */
[----:B------:R-:W-:-:S07]  /*65c0*/  SEL R22, R22, R3, !P0 ;  /* 0x0000000316167207 */ /* 0x000fce0004000000 */
.L_x_159:
[----:B------:R-:W-:Y:S01]  /*65d0*/  UIMAD.WIDE.U32 UR4, UR36, 0x24924925, URZ ;  /* 0x24924925240478a5 */ /* 0x000fe2000f8e003f */
[----:B------:R-:W-:Y:S02]  /*65e0*/  LOP3.LUT P0, RZ, R0, 0xff, RZ, 0xc0, !PT ;  /* 0x000000ff00ff7812 */ /* 0x000fe4000780c0ff */
[----:B------:R-:W-:Y:S01]  /*65f0*/  LOP3.LUT R103, R103, 0x1, RZ, 0x3c, !PT ;  /* 0x0000000167677812 */ /* 0x000fe200078e3cff */
[----:B------:R-:W-:-:S04]  /*6600*/  UIADD3 UR4, UR36, -UR5, URZ ;  /* 0x8000000524047290 */ /* 0x000fc8000fffe03f */
[----:B------:R-:W-:-:S04]  /*6610*/  ULEA.HI UR4, UR4, UR5, URZ, 0x1f ;  /* 0x0000000504047291 */ /* 0x000fc8000f8ff83f */
[----:B------:R-:W-:-:S04]  /*6620*/  USHF.R.U32.HI UR4, URZ, 0x2, UR4 ;  /* 0x000000023f047899 */ /* 0x000fc80008011604 */
[----:B------:R-:W-:Y:S01]  /*6630*/  UIMAD UR36, UR4, -0x7, UR36 ;  /* 0xfffffff9042478a4 */ /* 0x000fe2000f8e0224 */
[----:B------:R-:W-:Y:S11]  /*6640*/  @P0 BRA `(.L_x_162) ;  /* 0xffffffac00d40947 */ /* 0x000ff6000383ffff */
[----:B------:R-:W-:Y:S05]  /*6650*/  EXIT ;  /* 0x000000000000794d */ /* 0x000fea0003800000 */
.L_x_13:
[----:B------:R-:W-:-:S08]  /*6660*/  ISETP.NE.AND P0, PT, R14, RZ, PT ;  /* 0x000000ff0e00720c */ /* 0x000fd00003f05270 */
[----:B0-----:R-:W0:-:S00]  /*6670*/  USETMAXREG.DEALLOC.CTAPOOL 0x28 ;  /* 0x00000028000079c8 */ /* 0x001e0000080e0500 */
[----:B------:R-:W-:Y:S05]  /*6680*/  @P0 EXIT ;  /* 0x000000000000094d */ /* 0x000fea0003800000 */
[----:B0-----:R-:W-:Y:S01]  /*6690*/  LOP3.LUT P0, RZ, R3, 0xff, RZ, 0xc0, !PT ;  /* 0x000000ff03ff7812 */ /* 0x001fe2000780c0ff */
[----:B------:R-:W-:Y:S02]  /*66a0*/  IMAD.MOV.U32 R3, RZ, RZ, 0x1 ;  /* 0x00000001ff037424 */ /* 0x000fe400078e00ff */
[----:B------:R-:W-:-:S10]  /*66b0*/  IMAD.MOV.U32 R8, RZ, RZ, RZ ;  /* 0x000000ffff087224 */ /* 0x000fd400078e00ff */
[----:B------:R-:W-:Y:S05]  /*66c0*/  @!P0 BRA `(.L_x_163) ;  /* 0x0000000c00a08947 */ /* 0x000fea0003800000 */
[----:B------:R-:W-:Y:S01]  /*66d0*/  LOP3.LUT P0, RZ, R4, 0x1f, RZ, 0xc0, !PT ;  /* 0x0000001f04ff7812 */ /* 0x000fe2000780c0ff */
[----:B------:R-:W-:Y:S01]  /*66e0*/  ULDC UR21, c[0x0][0x658] ;  /* 0x0001960000157ab9 */ /* 0x000fe20000000800 */
[----:B------:R-:W-:Y:S01]  /*66f0*/  UMOV UR4, 0xffffffff ;  /* 0xffffffff00047882 */ /* 0x000fe20000000000 */
[----:B------:R-:W-:Y:S01]  /*6700*/  BSSY B0, `(.L_x_163) ;  /* 0x00000e4000007945 */ /* 0x000fe20003800000 */
[----:B------:R-:W-:Y:S01]  /*6710*/  USHF.L.U32 UR4, UR4, UR21, URZ ;  /* 0x0000001504047299 */ /* 0x000fe2000800063f */
[C---:B------:R-:W-:Y:S01]  /*6720*/  ISETP.NE.AND P2, PT, R5.reuse, RZ, PT ;  /* 0x000000ff0500720c */ /* 0x040fe20003f45270 */
[----:B------:R-:W-:Y:S01]  /*6730*/  IMAD.MOV.U32 R10, RZ, RZ, 0x1 ;  /* 0x00000001ff0a7424 */ /* 0x000fe200078e00ff */
[----:B------:R-:W-:Y:S01]  /*6740*/  ISETP.NE.OR P0, PT, R5, RZ, !P0 ;  /* 0x000000ff0500720c */ /* 0x000fe20004705670 */
[----:B------:R-:W-:Y:S01]  /*6750*/  IMAD.MOV.U32 R3, RZ, RZ, 0x1 ;  /* 0x00000001ff037424 */ /* 0x000fe200078e00ff */
[----:B------:R-:W-:Y:S01]  /*6760*/  LOP3.LUT R9, R23, 0x2, RZ, 0xfc, !PT ;  /* 0x0000000217097812 */ /* 0x000fe200078efcff */
[----:B------:R-:W-:Y:S01]  /*6770*/  IMAD.MOV.U32 R8, RZ, RZ, RZ ;  /* 0x000000ffff087224 */ /* 0x000fe200078e00ff */
[----:B------:R-:W-:Y:S01]  /*6780*/  ULDC UR13, c[0x0][0x600] ;  /* 0x00018000000d7ab9 */ /* 0x000fe20000000800 */
[----:B------:R-:W-:Y:S01]  /*6790*/  UMOV UR5, 0x1 ;  /* 0x0000000100057882 */ /* 0x000fe20000000000 */
[----:B------:R-:W-:-:S02]  /*67a0*/  UIADD3 UR30, UR37, 0x1, URZ ;  /* 0x00000001251e7890 */ /* 0x000fc4000fffe03f */
[----:B------:R-:W-:Y:S02]  /*67b0*/  UIADD3 UR13, UR13, -0x1, URZ ;  /* 0xffffffff0d0d7890 */ /* 0x000fe4000fffe03f */
[----:B------:R-:W-:Y:S02]  /*67c0*/  USHF.L.U32 UR21, UR5, UR21, URZ ;  /* 0x0000001505157299 */ /* 0x000fe4000800063f */
[----:B------:R-:W-:Y:S01]  /*67d0*/  ULOP3.LUT UR29, URZ, UR4, URZ, 0x33, !UPT ;  /* 0x000000043f1d7292 */ /* 0x000fe2000f8e333f */
[----:B------:R-:W-:-:S11]  /*67e0*/  ULDC.64 UR14, c[0x0][0x198] ;  /* 0x00006600000e7ab9 */ /* 0x000fd60000000a00 */
.L_x_175:
[----:B------:R-:W-:-:S03]  /*67f0*/  UMOV UR4, 0xffffffff ;  /* 0xffffffff00047882 */ /* 0x000fc60000000000 */
[----:B------:R-:W-:Y:S05]  /*6800*/  BRA.DIV UR4, `(.L_x_164) ;  /* 0x0000001204d87947 */ /* 0x000fea000b800000 */
[----:B------:R-:W-:-:S13]  /*6810*/  ELECT P6, URZ, PT ;  /* 0x00000000003f782f */ /* 0x000fda00038c0000 */
.L_x_191:
[----:B------:R-:W0:Y:S01]  /*6820*/  LDC R4, c[0x0][0x28c] ;  /* 0x0000a300ff047b82 */ /* 0x000e220000000800 */
[----:B------:R-:W-:Y:S01]  /*6830*/  BSSY B1, `(.L_x_165) ;  /* 0x000005a000017945 */ /* 0x000fe20003800000 */
[----:B0-----:R-:W-:-:S13]  /*6840*/  ISETP.LT.OR P6, PT, R4, 0x1, !P6 ;  /* 0x000000010400780c */ /* 0x001fda00077c1670 */
[----:B------:R-:W-:Y:S05]  /*6850*/  @P6 BRA `(.L_x_166) ;  /* 0x00000004005c6947 */ /* 0x000fea0003800000 */
[----:B------:R-:W-:Y:S02]  /*6860*/  IMAD.SHL.U32 R22, R22, 0x40, RZ ;  /* 0x0000004016167824 */ /* 0x000fe400078e00ff */
[----:B------:R-:W-:Y:S02]  /*6870*/  IMAD.SHL.U32 R18, R18, 0x80, RZ ;  /* 0x0000008012127824 */ /* 0x000fe400078e00ff */
[----:B------:R-:W-:Y:S02]  /*6880*/  IMAD.MOV.U32 R13, RZ, RZ, RZ ;  /* 0x000000ffff0d7224 */ /* 0x000fe400078e00ff */
[----:B------:R-:W-:Y:S02]  /*6890*/  IMAD.U32 R14, RZ, RZ, UR30 ;  /* 0x0000001eff0e7e24 */ /* 0x000fe4000f8e00ff */
[----:B------:R-:W-:Y:S02]  /*68a0*/  IMAD.MOV.U32 R4, RZ, RZ, R3 ;  /* 0x000000ffff047224 */ /* 0x000fe400078e0003 */
[----:B------:R-:W-:-:S07]  /*68b0*/  IMAD.MOV.U32 R5, RZ, RZ, R8 ;  /* 0x000000ffff057224 */ /* 0x000fce00078e0008 */
.L_x_170:
[----:B------:R-:W0:Y:S01]  /*68c0*/  S2R R7, SR_CgaCtaId ;  /* 0x0000000000077919 */ /* 0x000e220000008800 */
[----:B------:R-:W-:-:S04]  /*68d0*/  MOV R6, 0x400 ;  /* 0x0000040000067802 */ /* 0x000fc80000000f00 */
[----:B0-----:R-:W-:Y:S02]  /*68e0*/  LEA R12, R7, R6, 0x18 ;  /* 0x00000006070c7211 */ /* 0x001fe400078ec0ff */
[----:B------:R-:W-:Y:S01]  /*68f0*/  SHF.L.U32 R6, R4, 0x1f, RZ ;  /* 0x0000001f04067819 */ /* 0x000fe200000006ff */
[----:B------:R-:W0:Y:S02]  /*6900*/  @!P2 LDC R7, c[0x0][0x500] ;  /* 0x00014000ff07ab82 */ /* 0x000e240000000800 */
[----:B------:R-:W-:-:S04]  /*6910*/  IMAD R11, R5, 0x8, R12 ;  /* 0x00000008050b7824 */ /* 0x000fc800078e020c */
[----:B------:R-:W1:Y:S02]  /*6920*/  SYNCS.PHASECHK.TRANS64.TRYWAIT P1, [R11+URZ+0x38], R6 ;  /* 0x000038060b0075a7 */ /* 0x000e64000802017f */
[----:B-1----:R-:W-:Y:S05]  /*6930*/  @!P1 BRA `(.L_x_167) ;  /* 0x0000001000ac9947 */ /* 0x002fea0003800000 */
.L_x_192:
[----:B-1----:R-:W-:Y:S01]  /*6940*/  PRMT R6, R9, 0x9910, RZ ;  /* 0x0000991009067816 */ /* 0x002fe200000000ff */
[----:B0-----:R0:W-:Y:S03]  /*6950*/  @!P2 SYNCS.ARRIVE.TRANS64 RZ, [R11+URZ], R7 ;  /* 0x000000070bffa9a7 */ /* 0x0011e6000800003f */
[----:B------:R-:W-:-:S13]  /*6960*/  ISETP.NE.AND P1, PT, R6, 0x2, PT ;  /* 0x000000020600780c */ /* 0x000fda0003f25270 */
[----:B0-----:R-:W-:Y:S05]  /*6970*/  @P1 BRA `(.L_x_168) ;  /* 0x0000000000041947 */ /* 0x001fea0003800000 */
[----:B------:R-:W-:Y:S01]  /*6980*/  BPT.TRAP 0x1 ;  /* 0x000000040000795c */ /* 0x000fe20000300000 */
.L_x_168:
[----:B------:R-:W-:Y:S05]  /*6990*/  @P0 BRA `(.L_x_169) ;  /* 0x0000000000040947 */ /* 0x000fea0003800000 */
[----:B------:R-:W-:Y:S01]  /*69a0*/  BPT.TRAP 0x1 ;  /* 0x000000040000795c */ /* 0x000fe20000300000 */
.L_x_169:
[----:B------:R-:W-:Y:S01]  /*69b0*/  R2UR UR56, R12 ;  /* 0x000000000c3872ca */ /* 0x000fe200000e0000 */
[----:B------:R-:W-:Y:S01]  /*69c0*/  IMAD R12, R5, 0x8000, R12 ;  /* 0x00008000050c7824 */ /* 0x000fe200078e020c */
[----:B------:R-:W-:Y:S01]  /*69d0*/  R2UR UR10, R13 ;  /* 0x000000000d0a72ca */ /* 0x000fe200000e0000 */
[----:B------:R-:W-:Y:S01]  /*69e0*/  UIADD3 UR22, UP0, UR14, 0xf0, URZ ;  /* 0x000000f00e167890 */ /* 0x000fe2000ff1e03f */
[----:B------:R-:W-:Y:S01]  /*69f0*/  R2UR UR16, R5 ;  /* 0x00000000051072ca */ /* 0x000fe200000e0000 */
[----:B------:R-:W-:Y:S01]  /*6a00*/  VIADD R14, R14, 0xffffffff ;  /* 0xffffffff0e0e7836 */ /* 0x000fe20000000000 */
[----:B------:R-:W-:Y:S01]  /*6a10*/  R2UR UR32, R12 ;  /* 0x000000000c2072ca */ /* 0x000fe200000e0000 */
[----:B------:R-:W-:Y:S01]  /*6a20*/  UIADD3.X UR23, URZ, UR15, URZ, UP0, !UPT ;  /* 0x0000000f3f177290 */ /* 0x000fe200087fe43f */
[----:B------:R-:W-:Y:S01]  /*6a30*/  R2UR UR9, R11 ;  /* 0x000000000b0972ca */ /* 0x000fe200000e0000 */
[----:B------:R-:W-:Y:S01]  /*6a40*/  UIADD3 UR6, UP1, UR14, 0x1f0, URZ ;  /* 0x000001f00e067890 */ /* 0x000fe2000ff3e03f */
[----:B------:R-:W-:Y:S01]  /*6a50*/  R2UR UR11, R22 ;  /* 0x00000000160b72ca */ /* 0x000fe200000e0000 */
[----:B------:R-:W-:Y:S01]  /*6a60*/  UMOV UR4, 0x0 ;  /* 0x0000000000047882 */ /* 0x000fe20000000000 */
[----:B------:R-:W-:Y:S01]  /*6a70*/  R2UR UR12, R19 ;  /* 0x00000000130c72ca */ /* 0x000fe200000e0000 */
[----:B------:R-:W-:Y:S01]  /*6a80*/  UIADD3 UR56, UR56, 0x38180, URZ ;  /* 0x0003818038387890 */ /* 0x000fe2000fffe03f */
[----:B------:R-:W-:Y:S01]  /*6a90*/  R2UR UR59, R18 ;  /* 0x00000000123b72ca */ /* 0x000fe200000e0000 */
[----:B------:R-:W-:Y:S01]  /*6aa0*/  UIADD3 UR50, UR10, 0x20, URZ ;  /* 0x000000200a327890 */ /* 0x000fe2000fffe03f */
[----:B------:R-:W-:Y:S01]  /*6ab0*/  ISETP.GT.AND P3, PT, R14, 0x1, PT ;  /* 0x000000010e00780c */ /* 0x000fe20003f64270 */
[----:B------:R-:W-:Y:S01]  /*6ac0*/  ULEA UR56, UR16, UR56, 0x10 ;  /* 0x0000003810387291 */ /* 0x000fe2000f8e803f */
[----:B------:R-:W-:Y:S01]  /*6ad0*/  VIADD R5, R5, 0x1 ;  /* 0x0000000105057836 */ /* 0x000fe20000000000 */
[----:B------:R-:W-:Y:S01]  /*6ae0*/  UIADD3 UR8, UR32, 0x180, URZ ;  /* 0x0000018020087890 */ /* 0x000fe2000fffe03f */
[----:B------:R-:W-:Y:S01]  /*6af0*/  VIADD R13, R13, 0x80 ;  /* 0x000000800d0d7836 */ /* 0x000fe20000000000 */
[----:B------:R-:W-:-:S02]  /*6b00*/  UIADD3 UR48, UR32, 0x2180, URZ ;  /* 0x0000218020307890 */ /* 0x000fc4000fffe03f */
[----:B------:R-:W-:Y:S01]  /*6b10*/  UIADD3 UR42, UR10, 0x40, URZ ;  /* 0x000000400a2a7890 */ /* 0x000fe2000fffe03f */
[C---:B------:R-:W-:Y:S01]  /*6b20*/  ISETP.NE.AND P1, PT, R5.reuse, 0x7, PT ;  /* 0x000000070500780c */ /* 0x040fe20003f25270 */
[----:B------:R-:W-:Y:S02]  /*6b30*/  UIADD3 UR40, UR32, 0x4180, URZ ;  /* 0x0000418020287890 */ /* 0x000fe4000fffe03f */
[----:B------:R-:W-:Y:S01]  /*6b40*/  UIADD3 UR34, UR10, 0x60, URZ ;  /* 0x000000600a227890 */ /* 0x000fe2000fffe03f */
[----:B------:R-:W-:Y:S01]  /*6b50*/  SEL R7, RZ, 0x1, P1 ;  /* 0x00000001ff077807 */ /* 0x000fe20000800000 */
[----:B------:R-:W-:Y:S01]  /*6b60*/  UIADD3 UR32, UR32, 0x6180, URZ ;  /* 0x0000618020207890 */ /* 0x000fe2000fffe03f */
[----:B------:R-:W-:Y:S01]  /*6b70*/  SEL R5, R5, RZ, P1 ;  /* 0x000000ff05057207 */ /* 0x000fe20000800000 */
[----:B------:R-:W-:Y:S01]  /*6b80*/  UMOV UR5, 0x10000000 ;  /* 0x1000000000057882 */ /* 0x000fe20000000000 */
[----:B------:R-:W-:Y:S01]  /*6b90*/  UIADD3.X UR7, URZ, UR15, URZ, UP1, !UPT ;  /* 0x0000000f3f077290 */ /* 0x000fe20008ffe43f */
[----:B------:R0:W-:Y:S01]  /*6ba0*/  UTMALDG.3D [UR8], [UR22], desc[UR4] ;  /* 0x00000408160075b4 */ /* 0x0001e20008011000 */
[----:B------:R-:W-:Y:S01]  /*6bb0*/  UIADD3 UR24, UR56, 0x4000, URZ ;  /* 0x0000400038187890 */ /* 0x000fe2000fffe03f */
[----:B------:R-:W-:Y:S01]  /*6bc0*/  LOP3.LUT R4, R4, R7, RZ, 0x3c, !PT ;  /* 0x0000000704047212 */ /* 0x000fe200078e3cff */
[----:B------:R-:W-:Y:S01]  /*6bd0*/  UIADD3 UR16, UR56, 0x8000, URZ ;  /* 0x0000800038107890 */ /* 0x000fe2000fffe03f */
[----:B------:R-:W-:Y:S01]  /*6be0*/  UMOV UR49, UR9 ;  /* 0x0000000900317c82 */ /* 0x000fe20008000000 */
        /* <DEDUP_REMOVED lines=8> */
[----:B------:R1:W-:Y:S01]  /*6c70*/  UTMALDG.3D [UR48], [UR22], desc[UR4] ;  /* 0x00000430160075b4 */ /* 0x0003e20008011000 */
        /* <DEDUP_REMOVED lines=9> */
[----:B0-----:R-:W-:Y:S01]  /*6d10*/  UIADD3 UR8, UR56, 0xc000, URZ ;  /* 0x0000c00038087890 */ /* 0x001fe2000fffe03f */
[----:B------:R-:W-:Y:S01]  /*6d20*/  UMOV UR19, UR59 ;  /* 0x0000003b00137c82 */ /* 0x000fe20008000000 */
[----:B------:R-:W-:Y:S01]  /*6d30*/  UMOV UR20, UR12 ;  /* 0x0000000c00147c82 */ /* 0x000fe20008000000 */
[----:B------:R-:W-:Y:S01]  /*6d40*/  UMOV UR18, UR42 ;  /* 0x0000002a00127c82 */ /* 0x000fe20008000000 */
[----:B------:R-:W-:Y:S01]  /*6d50*/  UMOV UR11, UR59 ;  /* 0x0000003b000b7c82 */ /* 0x000fe20008000000 */
[----:B------:R1:W-:Y:S01]  /*6d60*/  UTMALDG.3D [UR32], [UR22], desc[UR4] ;  /* 0x00000420160075b4 */ /* 0x0003e20008011000 */
[----:B------:R-:W-:Y:S01]  /*6d70*/  UMOV UR10, UR34 ;  /* 0x00000022000a7c82 */ /* 0x000fe20008000000 */
[----:B------:R1:W-:Y:S01]  /*6d80*/  UTMALDG.3D [UR56], [UR6], desc[UR4] ;  /* 0x00000438060075b4 */ /* 0x0003e20008011000 */
[----:B------:R1:W-:Y:S01]  /*6d90*/  UTMALDG.3D [UR24], [UR6], desc[UR4] ;  /* 0x00000418060075b4 */ /* 0x0003e20008011000 */
[----:B------:R1:W-:Y:S01]  /*6da0*/  UTMALDG.3D [UR16], [UR6], desc[UR4] ;  /* 0x00000410060075b4 */ /* 0x0003e20008011000 */
[----:B------:R1:W-:Y:S02]  /*6db0*/  UTMALDG.3D [UR8], [UR6], desc[UR4] ;  /* 0x00000408060075b4 */ /* 0x0003e40008011000 */
[----:B-1----:R-:W-:Y:S05]  /*6dc0*/  @P3 BRA `(.L_x_170) ;  /* 0xfffffff800bc3947 */ /* 0x002fea000383ffff */
.L_x_166:
[----:B------:R-:W-:Y:S05]  /*6dd0*/  BSYNC B1 ;  /* 0x0000000000017941 */ /* 0x000fea0003800000 */
.L_x_165:
[----:B------:R-:W2:Y:S01]  /*6de0*/  LDL.64 R20, [R1] ;  /* 0x0000000001147983 */ /* 0x000ea20000100a00 */
[----:B------:R-:W-:Y:S01]  /*6df0*/  LOP3.LUT P4, RZ, R10, 0xff, RZ, 0xc0, !PT ;  /* 0x000000ff0aff7812 */ /* 0x000fe2000788c0ff */
[----:B------:R-:W-:Y:S01]  /*6e00*/  VIADD R11, R8, UR37 ;  /* 0x00000025080b7c36 */ /* 0x000fe20008000000 */
[----:B------:R-:W-:Y:S01]  /*6e10*/  ULDC.64 UR4, c[0x0][0x650] ;  /* 0x0001940000047ab9 */ /* 0x000fe20000000a00 */
[----:B------:R-:W-:Y:S01]  /*6e20*/  IMAD.U32 R8, RZ, RZ, UR37 ;  /* 0x00000025ff087e24 */ /* 0x000fe2000f8e00ff */
[----:B------:R-:W-:Y:S01]  /*6e30*/  UISETP.GE.U32.AND UP0, UPT, UR37, 0x7, UPT ;  /* 0x000000072500788c */ /* 0x000fe2000bf06070 */
[C---:B------:R-:W-:Y:S01]  /*6e40*/  IMAD.WIDE.U32 R4, R11.reuse, 0x24924925, RZ ;  /* 0x249249250b047825 */ /* 0x040fe200078e00ff */
[----:B------:R-:W-:Y:S01]  /*6e50*/  ISETP.GT.U32.AND P1, PT, R11, 0x6, PT ;  /* 0x000000060b00780c */ /* 0x000fe20003f24070 */
[----:B------:R-:W-:Y:S01]  /*6e60*/  BSSY B1, `(.L_x_171) ;  /* 0x000006b000017945 */ /* 0x000fe20003800000 */
[----:B------:R-:W-:Y:S01]  /*6e70*/  PRMT R10, RZ, 0x7610, R10 ;  /* 0x00007610ff0a7816 */ /* 0x000fe2000000000a */
[----:B------:R-:W-:Y:S01]  /*6e80*/  IMAD.MOV.U32 R22, RZ, RZ, -0x1 ;  /* 0xffffffffff167424 */ /* 0x000fe200078e00ff */
[----:B------:R-:W-:Y:S01]  /*6e90*/  ISETP.LT.U32.AND P1, PT, R8, 0x7, P1 ;  /* 0x000000070800780c */ /* 0x000fe20000f21070 */
[----:B------:R-:W-:Y:S01]  /*6ea0*/  IMAD.MOV.U32 R18, RZ, RZ, -0x1 ;  /* 0xffffffffff127424 */ /* 0x000fe200078e00ff */
[----:B------:R-:W-:Y:S01]  /*6eb0*/  PLOP3.LUT P3, PT, PT, PT, UP0, 0x80, 0x0 ;  /* 0x000000000000781c */ /* 0x000fe20003f6f008 */
[----:B------:R-:W0:Y:S01]  /*6ec0*/  @P4 S2R R7, SR_CgaCtaId ;  /* 0x0000000000074919 */ /* 0x000e220000008800 */
[----:B------:R-:W-:Y:S01]  /*6ed0*/  SEL R4, RZ, 0x1, !P1 ;  /* 0x00000001ff047807 */ /* 0x000fe20004800000 */
[----:B------:R-:W-:Y:S01]  /*6ee0*/  IMAD.MOV.U32 R19, RZ, RZ, -0x1 ;  /* 0xffffffffff137424 */ /* 0x000fe200078e00ff */
[----:B------:R-:W-:-:S02]  /*6ef0*/  @P4 MOV R6, 0x400 ;  /* 0x0000040000064802 */ /* 0x000fc40000000f00 */
[----:B------:R-:W-:Y:S02]  /*6f00*/  LOP3.LUT R3, R3, R4, RZ, 0x3c, !PT ;  /* 0x0000000403037212 */ /* 0x000fe400078e3cff */
[----:B------:R-:W-:Y:S02]  /*6f10*/  PRMT R4, RZ, 0x7610, R4 ;  /* 0x00007610ff047816 */ /* 0x000fe40000000004 */
[----:B0-----:R-:W-:Y:S01]  /*6f20*/  @P4 LEA R6, R7, R6, 0x18 ;  /* 0x0000000607064211 */ /* 0x001fe200078ec0ff */
[----:B------:R-:W-:-:S03]  /*6f30*/  IMAD.IADD R7, R11, 0x1, -R5 ;  /* 0x000000010b077824 */ /* 0x000fc600078e0a05 */
[----:B------:R0:W-:Y:S02]  /*6f40*/  @P4 SYNCS.ARRIVE.TRANS64.A1T0 RZ, [R6+URZ+0xa8], RZ ;  /* 0x0000a8ff06ff49a7 */ /* 0x0001e4000810003f */
[----:B------:R-:W-:-:S04]  /*6f50*/  LEA.HI R7, R7, R5, RZ, 0x1f ;  /* 0x0000000507077211 */ /* 0x000fc800078ff8ff */
[----:B------:R-:W-:-:S04]  /*6f60*/  SHF.R.U32.HI R8, RZ, 0x2, R7 ;  /* 0x00000002ff087819 */ /* 0x000fc80000011607 */
[----:B------:R-:W-:Y:S01]  /*6f70*/  @P3 LOP3.LUT R3, R3, 0x1, R8, 0x78, !PT ;  /* 0x0000000103033812 */ /* 0x000fe200078e7808 */
[----:B------:R-:W-:Y:S01]  /*6f80*/  IMAD R8, R8, -0x7, R11 ;  /* 0xfffffff908087824 */ /* 0x000fe200078e020b */
[----:B--2---:R-:W-:-:S05]  /*6f90*/  IADD3 R16, P1, R16, R20, RZ ;  /* 0x0000001410107210 */ /* 0x004fca0007f3e0ff */
[----:B------:R-:W-:Y:S01]  /*6fa0*/  IMAD.X R17, R17, 0x1, R0, P1 ;  /* 0x0000000111117824 */ /* 0x000fe200008e0600 */
[----:B------:R-:W-:-:S04]  /*6fb0*/  ISETP.GE.U32.AND P1, PT, R16, UR4, PT ;  /* 0x0000000410007c0c */ /* 0x000fc8000bf26070 */
[----:B------:R-:W-:-:S13]  /*6fc0*/  ISETP.GE.U32.AND.EX P1, PT, R17, UR5, PT, P1 ;  /* 0x0000000511007c0c */ /* 0x000fda000bf26110 */
[----:B0-----:R-:W-:Y:S05]  /*6fd0*/  @P1 BRA `(.L_x_172) ;  /* 0x00000004004c1947 */ /* 0x001fea0003800000 */
[----:B------:R-:W0:Y:S01]  /*6fe0*/  S2R R12, SR_CTAID.X ;  /* 0x00000000000c7919 */ /* 0x000e220000002500 */
[----:B------:R-:W-:Y:S01]  /*6ff0*/  ULDC.64 UR4, c[0x0][0x628] ;  /* 0x00018a0000047ab9 */ /* 0x000fe20000000a00 */
[----:B------:R-:W1:Y:S01]  /*7000*/  LDC R13, c[0x0][0x144] ;  /* 0x00005100ff0d7b82 */ /* 0x000e620000000800 */
[----:B------:R-:W-:Y:S01]  /*7010*/  ISETP.NE.U32.AND P1, PT, RZ, UR4, PT ;  /* 0x00000004ff007c0c */ /* 0x000fe2000bf25070 */
[----:B------:R-:W2:Y:S01]  /*7020*/  S2R R11, SR_CTAID.Y ;  /* 0x00000000000b7919 */ /* 0x000ea20000002600 */
[----:B------:R-:W-:Y:S01]  /*7030*/  ULDC UR6, c[0x0][0x150] ;  /* 0x0000540000067ab9 */ /* 0x000fe20000000800 */
[----:B------:R-:W-:Y:S01]  /*7040*/  ULDC UR7, c[0x0][0x630] ;  /* 0x00018c0000077ab9 */ /* 0x000fe20000000800 */
[----:B------:R-:W-:Y:S01]  /*7050*/  ISETP.NE.AND.EX P1, PT, RZ, UR5, PT, P1 ;  /* 0x00000005ff007c0c */ /* 0x000fe2000bf25310 */
[----:B------:R-:W-:Y:S01]  /*7060*/  IMAD.MOV.U32 R4, RZ, RZ, R16 ;  /* 0x000000ffff047224 */ /* 0x000fe200078e0010 */
[----:B0-----:R-:W-:-:S05]  /*7070*/  I2FP.F32.U32 R5, R12 ;  /* 0x0000000c00057245 */ /* 0x001fca0000201000 */
[----:B------:R-:W-:Y:S01]  /*7080*/  FMUL R14, R5, UR6 ;  /* 0x00000006050e7c20 */ /* 0x000fe20008400000 */
[----:B------:R-:W-:-:S05]  /*7090*/  IMAD.MOV.U32 R5, RZ, RZ, R17 ;  /* 0x000000ffff057224 */ /* 0x000fca00078e0011 */
[----:B--2---:R-:W-:Y:S05]  /*70a0*/  @!P1 BRA `(.L_x_173) ;  /* 0x0000000000289947 */ /* 0x004fea0003800000 */
[----:B------:R-:W-:Y:S02]  /*70b0*/  ULDC UR6, c[0x0][0x634] ;  /* 0x00018d0000067ab9 */ /* 0x000fe40000000800 */
[----:B------:R-:W-:-:S05]  /*70c0*/  IADD3 R5, P1, R16, UR6, RZ ;  /* 0x0000000610057c10 */ /* 0x000fca000ff3e0ff */
[----:B------:R-:W-:-:S04]  /*70d0*/  IMAD.X R15, RZ, RZ, R17, P1 ;  /* 0x000000ffff0f7224 */ /* 0x000fc800008e0611 */
[----:B------:R-:W-:-:S04]  /*70e0*/  IMAD.WIDE.U32 R6, R15, UR4, RZ ;  /* 0x000000040f067c25 */ /* 0x000fc8000f8e00ff */
[----:B------:R-:W-:-:S04]  /*70f0*/  IMAD.WIDE.U32 R6, P1, R5, UR5, R6 ;  /* 0x0000000505067c25 */ /* 0x000fc8000f820006 */
[----:B------:R-:W-:-:S04]  /*7100*/  IMAD.WIDE.U32 R4, R5, UR4, RZ ;  /* 0x0000000405047c25 */ /* 0x000fc8000f8e00ff */
[----:B------:R-:W-:Y:S01]  /*7110*/  IMAD.MOV.U32 R4, RZ, RZ, R7 ;  /* 0x000000ffff047224 */ /* 0x000fe200078e0007 */
[----:B------:R-:W-:Y:S01]  /*7120*/  IADD3 RZ, P3, R5, R6, RZ ;  /* 0x0000000605ff7210 */ /* 0x000fe20007f7e0ff */
[----:B------:R-:W-:-:S04]  /*7130*/  IMAD.X R5, RZ, RZ, RZ, P1 ;  /* 0x000000ffff057224 */ /* 0x000fc800008e06ff */
[----:B------:R-:W-:-:S08]  /*7140*/  IMAD.WIDE.U32.X R4, R15, UR5, R4, P3 ;  /* 0x000000050f047c25 */ /* 0x000fd000098e0404 */
.L_x_173:
[--C-:B------:R-:W-:Y:S01]  /*7150*/  SHF.R.U64 R19, R4, UR7, R5.reuse ;  /* 0x0000000704137c19 */ /* 0x100fe20008001205 */
[----:B------:R-:W0:Y:S01]  /*7160*/  F2I.U32.TRUNC.NTZ R14, R14 ;  /* 0x0000000e000e7305 */ /* 0x000e22000020f000 */
[----:B------:R-:W-:Y:S01]  /*7170*/  SHF.R.U32.HI R4, RZ, UR7, R5 ;  /* 0x00000007ff047c19 */ /* 0x000fe20008011605 */
[----:B------:R-:W-:Y:S01]  /*7180*/  ULDC.64 UR4, c[0x0][0x620] ;  /* 0x0001880000047ab9 */ /* 0x000fe20000000a00 */
[----:B------:R-:W-:Y:S01]  /*7190*/  IADD3 R7, P1, RZ, -R19, RZ ;  /* 0x80000013ff077210 */ /* 0x000fe20007f3e0ff */
[----:B------:R-:W-:Y:S01]  /*71a0*/  ULDC.64 UR6, c[0x0][0x640] ;  /* 0x0001900000067ab9 */ /* 0x000fe20000000a00 */
[----:B------:R-:W2:Y:S03]  /*71b0*/  LDC R18, c[0x0][0x148] ;  /* 0x00005200ff127b82 */ /* 0x000ea60000000800 */
[----:B------:R-:W-:Y:S01]  /*71c0*/  IMAD.X R4, RZ, RZ, ~R4, P1 ;  /* 0x000000ffff047224 */ /* 0x000fe200008e0e04 */
[----:B------:R-:W-:-:S03]  /*71d0*/  ISETP.NE.U32.AND P1, PT, RZ, UR6, PT ;  /* 0x00000006ff007c0c */ /* 0x000fc6000bf25070 */
[----:B------:R-:W-:Y:S01]  /*71e0*/  IMAD R6, R4, UR4, RZ ;  /* 0x0000000404067c24 */ /* 0x000fe2000f8e02ff */
[----:B------:R-:W-:Y:S01]  /*71f0*/  ISETP.NE.AND.EX P1, PT, RZ, UR7, PT, P1 ;  /* 0x00000007ff007c0c */ /* 0x000fe2000bf25310 */
[----:B------:R-:W-:Y:S01]  /*7200*/  IMAD.WIDE.U32 R4, R7, UR4, R16 ;  /* 0x0000000407047c25 */ /* 0x000fe2000f8e0010 */
[----:B------:R-:W-:-:S03]  /*7210*/  ULDC UR4, c[0x0][0x618] ;  /* 0x0001860000047ab9 */ /* 0x000fc60000000800 */
[----:B------:R-:W-:Y:S01]  /*7220*/  IMAD R7, R7, UR5, R6 ;  /* 0x0000000507077c24 */ /* 0x000fe2000f8e0206 */
[----:B------:R-:W-:Y:S01]  /*7230*/  ULDC UR5, c[0x0][0x154] ;  /* 0x0000550000057ab9 */ /* 0x000fe20000000800 */
[----:B0-----:R-:W-:Y:S02]  /*7240*/  IMAD.MOV R6, RZ, RZ, -R14 ;  /* 0x000000ffff067224 */ /* 0x001fe400078e0a0e */
[----:B------:R-:W-:Y:S02]  /*7250*/  IMAD.IADD R5, R5, 0x1, R7 ;  /* 0x0000000105057824 */ /* 0x000fe400078e0207 */
[----:B-1----:R-:W-:Y:S01]  /*7260*/  IMAD R12, R13, R6, R12 ;  /* 0x000000060d0c7224 */ /* 0x002fe200078e020c */
[----:B------:R-:W-:Y:S02]  /*7270*/  I2FP.F32.U32 R6, R11 ;  /* 0x0000000b00067245 */ /* 0x000fe40000201000 */
[--C-:B------:R-:W-:Y:S02]  /*7280*/  SHF.R.U64 R13, R4, UR4, R5.reuse ;  /* 0x00000004040d7c19 */ /* 0x100fe40008001205 */
[----:B------:R-:W-:Y:S01]  /*7290*/  SHF.R.U32.HI R4, RZ, UR4, R5 ;  /* 0x00000004ff047c19 */ /* 0x000fe20008011605 */
[----:B------:R-:W-:Y:S01]  /*72a0*/  FMUL R6, R6, UR5 ;  /* 0x0000000506067c20 */ /* 0x000fe20008400000 */
[----:B------:R-:W-:-:S02]  /*72b0*/  ULDC UR4, c[0x0][0x608] ;  /* 0x0001820000047ab9 */ /* 0x000fc40000000800 */
[--C-:B------:R-:W-:Y:S01]  /*72c0*/  SHF.R.U64 R15, R13, UR4, R4.reuse ;  /* 0x000000040d0f7c19 */ /* 0x100fe20008001204 */
[----:B------:R0:W1:Y:S01]  /*72d0*/  F2I.U32.TRUNC.NTZ R20, R6 ;  /* 0x0000000600147305 */ /* 0x000062000020f000 */
[----:B------:R-:W-:Y:S01]  /*72e0*/  SHF.R.U32.HI R4, RZ, UR4, R4 ;  /* 0x00000004ff047c19 */ /* 0x000fe20008011604 */
[----:B------:R-:W-:-:S03]  /*72f0*/  ULDC UR4, c[0x0][0x658] ;  /* 0x0001960000047ab9 */ /* 0x000fc60000000800 */
[--C-:B------:R-:W-:Y:S02]  /*7300*/  SHF.R.U64 R14, R15, UR4, R4.reuse ;  /* 0x000000040f0e7c19 */ /* 0x100fe40008001204 */
[----:B------:R-:W-:-:S03]  /*7310*/  SHF.R.U32.HI R21, RZ, UR4, R4 ;  /* 0x00000004ff157c19 */ /* 0x000fc60008011604 */
[----:B------:R-:W-:Y:S02]  /*7320*/  IMAD.MOV.U32 R4, RZ, RZ, R14 ;  /* 0x000000ffff047224 */ /* 0x000fe400078e000e */
[----:B------:R-:W-:Y:S01]  /*7330*/  IMAD.MOV.U32 R5, RZ, RZ, R21 ;  /* 0x000000ffff057224 */ /* 0x000fe200078e0015 */
[----:B0-----:R-:W-:Y:S06]  /*7340*/  @!P1 BRA `(.L_x_174) ;  /* 0x0000000000289947 */ /* 0x001fec0003800000 */
        /* <DEDUP_REMOVED lines=10> */
.L_x_174:
[----:B------:R-:W-:Y:S01]  /*73f0*/  ISETP.NE.AND P1, PT, R2, 0x1, PT ;  /* 0x000000010200780c */ /* 0x000fe20003f25270 */
[----:B------:R-:W-:Y:S01]  /*7400*/  ULDC UR4, c[0x0][0x648] ;  /* 0x0001920000047ab9 */ /* 0x000fe20000000800 */
[----:B------:R-:W-:Y:S01]  /*7410*/  LOP3.LUT R15, R15, UR29, RZ, 0xc0, !PT ;  /* 0x0000001d0f0f7c12 */ /* 0x000fe2000f8ec0ff */
[----:B-1----:R-:W-:Y:S01]  /*7420*/  IMAD.MOV R20, RZ, RZ, -R20 ;  /* 0x000000ffff147224 */ /* 0x002fe200078e0a14 */
[----:B------:R-:W-:Y:S01]  /*7430*/  SHF.R.U64 R4, R4, UR4, R5 ;  /* 0x0000000404047c19 */ /* 0x000fe20008001205 */
[----:B------:R-:W-:Y:S01]  /*7440*/  ULDC UR4, c[0x0][0x638] ;  /* 0x00018e0000047ab9 */ /* 0x000fe20000000800 */
[----:B------:R-:W-:Y:S01]  /*7450*/  LOP3.LUT R13, R13, UR13, RZ, 0xc0, !PT ;  /* 0x0000000d0d0d7c12 */ /* 0x000fe2000f8ec0ff */
[----:B------:R-:W-:Y:S02]  /*7460*/  ULDC UR5, c[0x0][0x610] ;  /* 0x0001840000057ab9 */ /* 0x000fe40000000800 */
[----:B------:R-:W-:Y:S02]  /*7470*/  IMAD.MOV R5, RZ, RZ, -R4 ;  /* 0x000000ffff057224 */ /* 0x000fe400078e0a04 */
[----:B------:R-:W-:-:S02]  /*7480*/  IMAD R15, R4, UR21, R15 ;  /* 0x00000015040f7c24 */ /* 0x000fc4000f8e020f */
[----:B--2---:R-:W-:Y:S02]  /*7490*/  @P1 IMAD R12, R18, R20, R11 ;  /* 0x00000014120c1224 */ /* 0x004fe400078e020b */
[----:B------:R-:W-:Y:S01]  /*74a0*/  IMAD R14, R5, UR4, R14 ;  /* 0x00000004050e7c24 */ /* 0x000fe2000f8e020e */
[----:B------:R-:W-:Y:S01]  /*74b0*/  ULDC UR4, c[0x0][0x600] ;  /* 0x0001800000047ab9 */ /* 0x000fe20000000800 */
[----:B------:R-:W-:Y:S02]  /*74c0*/  IMAD R12, R15, UR5, R12 ;  /* 0x000000050f0c7c24 */ /* 0x000fe4000f8e020c */
[----:B------:R-:W-:Y:S02]  /*74d0*/  IMAD R5, R14, UR4, R13 ;  /* 0x000000040e057c24 */ /* 0x000fe4000f8e020d */
[----:B------:R-:W-:-:S03]  /*74e0*/  IMAD.MOV.U32 R4, RZ, RZ, 0x1 ;  /* 0x00000001ff047424 */ /* 0x000fc600078e00ff */
[----:B------:R-:W-:Y:S02]  /*74f0*/  SEL R18, R5, R12, !P1 ;  /* 0x0000000c05127207 */ /* 0x000fe40004800000 */
[----:B------:R-:W-:-:S07]  /*7500*/  SEL R22, R12, R5, !P1 ;  /* 0x000000050c167207 */ /* 0x000fce0004800000 */
.L_x_172:
[----:B------:R-:W-:Y:S05]  /*7510*/  BSYNC B1 ;  /* 0x0000000000017941 */ /* 0x000fea0003800000 */
.L_x_171:
[----:B------:R-:W-:-:S13]  /*7520*/  LOP3.LUT P1, RZ, R4, 0xff, RZ, 0xc0, !PT ;  /* 0x000000ff04ff7812 */ /* 0x000fda000782c0ff */
[----:B------:R-:W-:Y:S05]  /*7530*/  @P1 BRA `(.L_x_175) ;  /* 0xfffffff000ac1947 */ /* 0x000fea000383ffff */
[----:B------:R-:W-:Y:S05]  /*7540*/  BSYNC B0 ;  /* 0x0000000000007941 */ /* 0x000fea0003800000 */
.L_x_163:
[----:B------:R-:W-:-:S03]  /*7550*/  UMOV UR4, 0xffffffff ;  /* 0xffffffff00047882 */ /* 0x000fc60000000000 */
[----:B------:R-:W-:Y:S05]  /*7560*/  BRA.DIV UR4, `(.L_x_176) ;  /* 0x0000000604b47947 */ /* 0x000fea000b800000 */
[----:B------:R-:W-:-:S13]  /*7570*/  ELECT P6, URZ, PT ;  /* 0x00000000003f782f */ /* 0x000fda00038c0000 */
.L_x_195:
[----:B------:R-:W-:Y:S04]  /*7580*/  BSSY B0, `(.L_x_177) ;  /* 0x0000046000007945 */ /* 0x000fe80003800000 */
[----:B------:R-:W-:Y:S05]  /*7590*/  @!P6 BRA `(.L_x_178) ;  /* 0x000000040010e947 */ /* 0x000fea0003800000 */
[----:B------:R-:W-:-:S04]  /*75a0*/  LOP3.LUT R23, R23, 0x2, RZ, 0xfc, !PT ;  /* 0x0000000217177812 */ /* 0x000fc800078efcff */
[----:B------:R-:W-:-:S13]  /*75b0*/  ISETP.NE.AND P0, PT, R23, 0x3, PT ;  /* 0x000000031700780c */ /* 0x000fda0003f05270 */
[----:B------:R-:W-:Y:S05]  /*75c0*/  @!P0 BRA `(.L_x_179) ;  /* 0x0000000000048947 */ /* 0x000fea0003800000 */
[----:B------:R-:W-:Y:S01]  /*75d0*/  BPT.TRAP 0x1 ;  /* 0x000000040000795c */ /* 0x000fe20000300000 */
.L_x_179:
[----:B------:R-:W0:Y:S01]  /*75e0*/  S2R R5, SR_CgaCtaId ;  /* 0x0000000000057919 */ /* 0x000e220000008800 */
[----:B------:R-:W-:Y:S02]  /*75f0*/  MOV R0, 0x400 ;  /* 0x0000040000007802 */ /* 0x000fe40000000f00 */
[----:B------:R-:W-:Y:S02]  /*7600*/  SHF.L.U32 R2, R3, 0x1f, RZ ;  /* 0x0000001f03027819 */ /* 0x000fe400000006ff */
[----:B0-----:R-:W-:-:S05]  /*7610*/  LEA R5, R5, R0, 0x18 ;  /* 0x0000000005057211 */ /* 0x001fca00078ec0ff */
[----:B------:R-:W-:-:S04]  /*7620*/  VIADD R5, R5, 0x38 ;  /* 0x0000003805057836 */ /* 0x000fc80000000000 */
[C---:B------:R-:W-:Y:S02]  /*7630*/  IMAD R7, R8.reuse, 0x8, R5 ;  /* 0x0000000808077824 */ /* 0x040fe400078e0205 */
[----:B------:R-:W-:Y:S02]  /*7640*/  VIADD R8, R8, 0x1 ;  /* 0x0000000108087836 */ /* 0x000fe40000000000 */
[----:B------:R-:W0:Y:S03]  /*7650*/  SYNCS.PHASECHK.TRANS64.TRYWAIT P0, [R7+URZ], R2 ;  /* 0x00000002070075a7 */ /* 0x000e26000800017f */
[----:B------:R-:W-:-:S04]  /*7660*/  ISETP.NE.AND P1, PT, R8, 0x7, PT ;  /* 0x000000070800780c */ /* 0x000fc80003f25270 */
[----:B------:R-:W-:Y:S02]  /*7670*/  SEL R0, RZ, 0x1, P1 ;  /* 0x00000001ff007807 */ /* 0x000fe40000800000 */
[----:B------:R-:W-:Y:S02]  /*7680*/  SEL R8, R8, RZ, P1 ;  /* 0x000000ff08087207 */ /* 0x000fe40000800000 */
[----:B------:R-:W-:-:S03]  /*7690*/  LOP3.LUT R9, R3, R0, RZ, 0x3c, !PT ;  /* 0x0000000003097212 */ /* 0x000fc600078e3cff */
[----:B------:R-:W-:Y:S01]  /*76a0*/  IMAD R6, R8, 0x8, R5 ;  /* 0x0000000808067824 */ /* 0x000fe200078e0205 */
[----:B------:R-:W-:Y:S01]  /*76b0*/  SHF.L.U32 R3, R9, 0x1f, RZ ;  /* 0x0000001f09037819 */ /* 0x000fe200000006ff */
[----:B0-----:R-:W-:Y:S06]  /*76c0*/  @!P0 BRA `(.L_x_180) ;  /* 0x00000004007c8947 */ /* 0x001fec0003800000 */
.L_x_196:
[----:B------:R-:W1:Y:S01]  /*76d0*/  SYNCS.PHASECHK.TRANS64.TRYWAIT P0, [R6+URZ], R3 ;  /* 0x00000003060075a7 */ /* 0x000e62000800017f */
[----:B------:R-:W-:-:S05]  /*76e0*/  VIADD R0, R8, 0x1 ;  /* 0x0000000108007836 */ /* 0x000fca0000000000 */
[----:B------:R-:W-:-:S04]  /*76f0*/  ISETP.NE.AND P1, PT, R0, 0x7, PT ;  /* 0x000000070000780c */ /* 0x000fc80003f25270 */
[----:B0-----:R-:W-:Y:S02]  /*7700*/  SEL R2, RZ, 0x1, P1 ;  /* 0x00000001ff027807 */ /* 0x001fe40000800000 */
[----:B------:R-:W-:Y:S02]  /*7710*/  SEL R0, R0, RZ, P1 ;  /* 0x000000ff00007207 */ /* 0x000fe40000800000 */
[----:B------:R-:W-:-:S03]  /*7720*/  LOP3.LUT R9, R9, R2, RZ, 0x3c, !PT ;  /* 0x0000000209097212 */ /* 0x000fc600078e3cff */
[----:B------:R-:W-:Y:S01]  /*7730*/  IMAD R7, R0, 0x8, R5 ;  /* 0x0000000800077824 */ /* 0x000fe200078e0205 */
[----:B------:R-:W-:Y:S01]  /*7740*/  SHF.L.U32 R4, R9, 0x1f, RZ ;  /* 0x0000001f09047819 */ /* 0x000fe200000006ff */
[----:B-1----:R-:W-:Y:S06]  /*7750*/  @!P0 BRA `(.L_x_181) ;  /* 0x00000004006c8947 */ /* 0x002fec0003800000 */
.L_x_197:
[----:B------:R-:W1:Y:S01]  /*7760*/  SYNCS.PHASECHK.TRANS64.TRYWAIT P0, [R7+URZ], R4 ;  /* 0x00000004070075a7 */ /* 0x000e62000800017f */
[----:B------:R-:W-:-:S05]  /*7770*/  VIADD R0, R0, 0x1 ;  /* 0x0000000100007836 */ /* 0x000fca0000000000 */
[----:B------:R-:W-:-:S04]  /*7780*/  ISETP.NE.AND P1, PT, R0, 0x7, PT ;  /* 0x000000070000780c */ /* 0x000fc80003f25270 */
[----:B------:R-:W-:Y:S02]  /*7790*/  SEL R2, RZ, 0x1, P1 ;  /* 0x00000001ff027807 */ /* 0x000fe40000800000 */
[----:B------:R-:W-:Y:S02]  /*77a0*/  SEL R0, R0, RZ, P1 ;  /* 0x000000ff00007207 */ /* 0x000fe40000800000 */
[----:B------:R-:W-:-:S03]  /*77b0*/  LOP3.LUT R9, R9, R2, RZ, 0x3c, !PT ;  /* 0x0000000209097212 */ /* 0x000fc600078e3cff */
[----:B0-----:R-:W-:Y:S01]  /*77c0*/  IMAD R6, R0, 0x8, R5 ;  /* 0x0000000800067824 */ /* 0x001fe200078e0205 */
[----:B------:R-:W-:Y:S01]  /*77d0*/  SHF.L.U32 R3, R9, 0x1f, RZ ;  /* 0x0000001f09037819 */ /* 0x000fe200000006ff */
[----:B-1----:R-:W-:Y:S06]  /*77e0*/  @!P0 BRA `(.L_x_182) ;  /* 0x00000004005c8947 */ /* 0x002fec0003800000 */
.L_x_198:
        /* <DEDUP_REMOVED lines=9> */
.L_x_199:
        /* <DEDUP_REMOVED lines=9> */
.L_x_200:
[----:B------:R-:W1:Y:S01]  /*7910*/  SYNCS.PHASECHK.TRANS64.TRYWAIT P0, [R6+URZ], R3 ;  /* 0x00000003060075a7 */ /* 0x000e62000800017f */
[----:B------:R-:W-:-:S05]  /*7920*/  VIADD R0, R0, 0x1 ;  /* 0x0000000100007836 */ /* 0x000fca0000000000 */
[----:B------:R-:W-:-:S04]  /*7930*/  ISETP.NE.AND P1, PT, R0, 0x7, PT ;  /* 0x000000070000780c */ /* 0x000fc80003f25270 */
[----:B------:R-:W-:Y:S02]  /*7940*/  SEL R2, RZ, 0x1, P1 ;  /* 0x00000001ff027807 */ /* 0x000fe40000800000 */
[----:B------:R-:W-:Y:S02]  /*7950*/  SEL R0, R0, RZ, P1 ;  /* 0x000000ff00007207 */ /* 0x000fe40000800000 */
[----:B------:R-:W-:Y:S01]  /*7960*/  LOP3.LUT R2, R9, R2, RZ, 0x3c, !PT ;  /* 0x0000000209027212 */ /* 0x000fe200078e3cff */
[----:B-1----:R-:W-:Y:S06]  /*7970*/  @!P0 BRA `(.L_x_185) ;  /* 0x0000000400348947 */ /* 0x002fec0003800000 */
.L_x_201:
[----:B------:R-:W-:Y:S01]  /*7980*/  IMAD R5, R0, 0x8, R5 ;  /* 0x0000000800057824 */ /* 0x000fe200078e0205 */
[----:B------:R-:W-:-:S07]  /*7990*/  SHF.L.U32 R0, R2, 0x1f, RZ ;  /* 0x0000001f02007819 */ /* 0x000fce00000006ff */
.L_x_186:
[----:B--2---:R2:W3:Y:S02]  /*79a0*/  SYNCS.PHASECHK.TRANS64.TRYWAIT P0, [R5+URZ], R0 ;  /* 0x00000000050075a7 */ /* 0x0044e4000800017f */
[----:B---3--:R-:W-:Y:S05]  /*79b0*/  @!P0 NANOSLEEP.SYNCS 0x989680 ;  /* 0x009896800000895d */ /* 0x008fea0003900000 */
[----:B------:R-:W3:Y:S02]  /*79c0*/  @!P0 SYNCS.PHASECHK.TRANS64 P0, [R5+URZ], R0 ;  /* 0x00000000050085a7 */ /* 0x000ee4000800007f */
[----:B---3--:R-:W-:Y:S05]  /*79d0*/  @!P0 BRA `(.L_x_186) ;  /* 0xfffffffc00f08947 */ /* 0x008fea000383ffff */
.L_x_178:
[----:B------:R-:W-:Y:S05]  /*79e0*/  BSYNC B0 ;  /* 0x0000000000007941 */ /* 0x000fea0003800000 */
.L_x_177:
[----:B------:R-:W-:Y:S05]  /*79f0*/  EXIT ;  /* 0x000000000000794d */ /* 0x000fea0003800000 */
.L_x_15:
[----:B0-----:R-:W-:-:S04]  /*7a00*/  IMAD.U32 R3, RZ, RZ, UR43 ;  /* 0x0000002bff037e24 */ /* 0x001fc8000f8e00ff */
[----:B------:R0:W1:Y:S03]  /*7a10*/  SYNCS.PHASECHK.TRANS64.TRYWAIT P0, [R3+URZ+-0x8], R0 ;  /* 0xfffff800030075a7 */ /* 0x000066000800017f */
[----:B-1----:R-:W-:Y:S05]  /*7a20*/  @!P0 NANOSLEEP.SYNCS 0x989680 ;  /* 0x009896800000895d */ /* 0x002fea0003900000 */
[----:B------:R-:W1:Y:S02]  /*7a30*/  @!P0 SYNCS.PHASECHK.TRANS64 P0, [R3+URZ+-0x8], R0 ;  /* 0xfffff800030085a7 */ /* 0x000e64000800007f */
[----:B-1----:R-:W-:Y:S05]  /*7a40*/  @!P0 BRA `(.L_x_15) ;  /* 0xfffffffc00ec8947 */ /* 0x002fea000383ffff */
[----:B------:R-:W-:Y:S05]  /*7a50*/  BRA `(.L_x_187) ;  /* 0xffffff9800dc7947 */ /* 0x000fea000383ffff */
.L_x_20:
[----:B-1----:R1:W2:Y:S02]  /*7a60*/  SYNCS.PHASECHK.TRANS64.TRYWAIT P1, [R3+URZ], R0 ;  /* 0x00000000030075a7 */ /* 0x0022a4000802017f */
[----:B--2---:R-:W-:Y:S05]  /*7a70*/  @!P1 NANOSLEEP.SYNCS 0x989680 ;  /* 0x009896800000995d */ /* 0x004fea0003900000 */
[----:B------:R-:W2:Y:S02]  /*7a80*/  @!P1 SYNCS.PHASECHK.TRANS64 P1, [R3+URZ], R0 ;  /* 0x00000000030095a7 */ /* 0x000ea4000802007f */
[----:B--2---:R-:W-:Y:S05]  /*7a90*/  @!P1 BRA `(.L_x_20) ;  /* 0xfffffffc00f09947 */ /* 0x004fea000383ffff */
[----:B------:R-:W-:Y:S05]  /*7aa0*/  BRA `(.L_x_19) ;  /* 0xffffff9c00507947 */ /* 0x000fea000383ffff */
.L_x_25:
[----:B-1----:R-:W-:-:S04]  /*7ab0*/  IMAD.U32 R4, RZ, RZ, UR8 ;  /* 0x00000008ff047e24 */ /* 0x002fc8000f8e00ff */
[----:B------:R1:W2:Y:S03]  /*7ac0*/  SYNCS.PHASECHK.TRANS64.TRYWAIT P1, [R4+URZ], R3 ;  /* 0x00000003040075a7 */ /* 0x0002a6000802017f */
[----:B--2---:R-:W-:Y:S05]  /*7ad0*/  @!P1 NANOSLEEP.SYNCS 0x989680 ;  /* 0x009896800000995d */ /* 0x004fea0003900000 */
[----:B------:R-:W2:Y:S02]  /*7ae0*/  @!P1 SYNCS.PHASECHK.TRANS64 P1, [R4+URZ], R3 ;  /* 0x00000003040095a7 */ /* 0x000ea4000802007f */
[----:B--2---:R-:W-:Y:S05]  /*7af0*/  @!P1 BRA `(.L_x_25) ;  /* 0xfffffffc00ec9947 */ /* 0x004fea000383ffff */
[----:B------:R-:W-:Y:S05]  /*7b00*/  BRA `(.L_x_24) ;  /* 0xffffffa400707947 */ /* 0x000fea000383ffff */
.L_x_31:
[----:B0-----:R-:W-:-:S04]  /*7b10*/  IMAD.U32 R3, RZ, RZ, UR43 ;  /* 0x0000002bff037e24 */ /* 0x001fc8000f8e00ff */
[----:B------:R0:W1:Y:S03]  /*7b20*/  SYNCS.PHASECHK.TRANS64.TRYWAIT P0, [R3+URZ+0x8], R0 ;  /* 0x00000800030075a7 */ /* 0x000066000800017f */
[----:B-1----:R-:W-:Y:S05]  /*7b30*/  @!P0 NANOSLEEP.SYNCS 0x989680 ;  /* 0x009896800000895d */ /* 0x002fea0003900000 */
[----:B------:R-:W1:Y:S02]  /*7b40*/  @!P0 SYNCS.PHASECHK.TRANS64 P0, [R3+URZ+0x8], R0 ;  /* 0x00000800030085a7 */ /* 0x000e64000800007f */
[----:B-1----:R-:W-:Y:S05]  /*7b50*/  @!P0 BRA `(.L_x_31) ;  /* 0xfffffffc00ec8947 */ /* 0x002fea000383ffff */
[----:B------:R-:W-:Y:S05]  /*7b60*/  BRA `(.L_x_188) ;  /* 0xffffffac00fc7947 */ /* 0x000fea000383ffff */
.L_x_164:
[----:B------:R-:W-:Y:S01]  /*7b70*/  BSSY B1, `(.L_x_189) ;  /* 0x0000006000017945 */ /* 0x000fe20003800000 */
[----:B------:R-:W-:-:S07]  /*7b80*/  IMAD.MOV.U32 R15, RZ, RZ, -0x1 ;  /* 0xffffffffff0f7424 */ /* 0x000fce00078e00ff */
[----:B-----5:R-:W-:Y:S05]  /*7b90*/  WARPSYNC.COLLECTIVE R15, `(.L_x_190) ;  /* 0x000000000f0c7348 */ /* 0x020fea0003c00000 */
[----:B------:R-:W-:Y:S02]  /*7ba0*/  ELECT P6, UR62, PT ;  /* 0x00000000003e782f */ /* 0x000fe400038c0000 */
[----:B------:R-:W-:Y:S01]  /*7bb0*/  MOV R14, UR62 ;  /* 0x0000003e000e7c02 */ /* 0x000fe20008000f00 */
[----:B-----5:R-:W-:Y:S10]  /*7bc0*/  ENDCOLLECTIVE ;  /* 0x000000000000791b */ /* 0x020ff40003800000 */
.L_x_190:
[----:B------:R-:W-:Y:S05]  /*7bd0*/  BSYNC B1 ;  /* 0x0000000000017941 */ /* 0x000fea0003800000 */
.L_x_189:
[----:B------:R-:W-:Y:S05]  /*7be0*/  BRA `(.L_x_191) ;  /* 0xffffffec000c7947 */ /* 0x000fea000383ffff */
.L_x_167:
[----:B-1----:R1:W2:Y:S02]  /*7bf0*/  SYNCS.PHASECHK.TRANS64.TRYWAIT P1, [R11+URZ+0x38], R6 ;  /* 0x000038060b0075a7 */ /* 0x0022a4000802017f */
[----:B--2---:R-:W-:Y:S05]  /*7c00*/  @!P1 NANOSLEEP.SYNCS 0x989680 ;  /* 0x009896800000995d */ /* 0x004fea0003900000 */
[----:B------:R-:W2:Y:S02]  /*7c10*/  @!P1 SYNCS.PHASECHK.TRANS64 P1, [R11+URZ+0x38], R6 ;  /* 0x000038060b0095a7 */ /* 0x000ea4000802007f */
[----:B--2---:R-:W-:Y:S05]  /*7c20*/  @!P1 BRA `(.L_x_167) ;  /* 0xfffffffc00f09947 */ /* 0x004fea000383ffff */
[----:B------:R-:W-:Y:S05]  /*7c30*/  BRA `(.L_x_192) ;  /* 0xffffffec00407947 */ /* 0x000fea000383ffff */
.L_x_176:
[----:B------:R-:W-:Y:S01]  /*7c40*/  BSSY B0, `(.L_x_193) ;  /* 0x0000006000007945 */ /* 0x000fe20003800000 */
[----:B------:R-:W-:-:S07]  /*7c50*/  IMAD.MOV.U32 R15, RZ, RZ, -0x1 ;  /* 0xffffffffff0f7424 */ /* 0x000fce00078e00ff */
[----:B-----5:R-:W-:Y:S05]  /*7c60*/  WARPSYNC.COLLECTIVE R15, `(.L_x_194) ;  /* 0x000000000f0c7348 */ /* 0x020fea0003c00000 */
[----:B------:R-:W-:Y:S02]  /*7c70*/  ELECT P6, UR62, PT ;  /* 0x00000000003e782f */ /* 0x000fe400038c0000 */
[----:B------:R-:W-:Y:S01]  /*7c80*/  MOV R14, UR62 ;  /* 0x0000003e000e7c02 */ /* 0x000fe20008000f00 */
[----:B-----5:R-:W-:Y:S10]  /*7c90*/  ENDCOLLECTIVE ;  /* 0x000000000000791b */ /* 0x020ff40003800000 */
.L_x_194:
[----:B------:R-:W-:Y:S05]  /*7ca0*/  BSYNC B0 ;  /* 0x0000000000007941 */ /* 0x000fea0003800000 */
.L_x_193:
[----:B------:R-:W-:Y:S05]  /*7cb0*/  BRA `(.L_x_195) ;  /* 0xfffffff800307947 */ /* 0x000fea000383ffff */
.L_x_180:
[----:B0-----:R0:W1:Y:S02]  /*7cc0*/  SYNCS.PHASECHK.TRANS64.TRYWAIT P0, [R7+URZ], R2 ;  /* 0x00000002070075a7 */ /* 0x001064000800017f */
[----:B-1----:R-:W-:Y:S05]  /*7cd0*/  @!P0 NANOSLEEP.SYNCS 0x989680 ;  /* 0x009896800000895d */ /* 0x002fea0003900000 */
[----:B------:R-:W1:Y:S02]  /*7ce0*/  @!P0 SYNCS.PHASECHK.TRANS64 P0, [R7+URZ], R2 ;  /* 0x00000002070085a7 */ /* 0x000e64000800007f */
[----:B-1----:R-:W-:Y:S05]  /*7cf0*/  @!P0 BRA `(.L_x_180) ;  /* 0xfffffffc00f08947 */ /* 0x002fea000383ffff */
[----:B------:R-:W-:Y:S05]  /*7d00*/  BRA `(.L_x_196) ;  /* 0xfffffff800707947 */ /* 0x000fea000383ffff */
.L_x_181:
[----:B0-----:R0:W1:Y:S02]  /*7d10*/  SYNCS.PHASECHK.TRANS64.TRYWAIT P0, [R6+URZ], R3 ;  /* 0x00000003060075a7 */ /* 0x001064000800017f */
[----:B-1----:R-:W-:Y:S05]  /*7d20*/  @!P0 NANOSLEEP.SYNCS 0x989680 ;  /* 0x009896800000895d */ /* 0x002fea0003900000 */
[----:B------:R-:W1:Y:S02]  /*7d30*/  @!P0 SYNCS.PHASECHK.TRANS64 P0, [R6+URZ], R3 ;  /* 0x00000003060085a7 */ /* 0x000e64000800007f */
[----:B-1----:R-:W-:Y:S05]  /*7d40*/  @!P0 BRA `(.L_x_181) ;  /* 0xfffffffc00f08947 */ /* 0x002fea000383ffff */
[----:B------:R-:W-:Y:S05]  /*7d50*/  BRA `(.L_x_197) ;  /* 0xfffffff800807947 */ /* 0x000fea000383ffff */
.L_x_182:
[----:B0-----:R0:W1:Y:S02]  /*7d60*/  SYNCS.PHASECHK.TRANS64.TRYWAIT P0, [R7+URZ], R4 ;  /* 0x00000004070075a7 */ /* 0x001064000800017f */
[----:B-1----:R-:W-:Y:S05]  /*7d70*/  @!P0 NANOSLEEP.SYNCS 0x989680 ;  /* 0x009896800000895d */ /* 0x002fea0003900000 */
[----:B------:R-:W1:Y:S02]  /*7d80*/  @!P0 SYNCS.PHASECHK.TRANS64 P0, [R7+URZ], R4 ;  /* 0x00000004070085a7 */ /* 0x000e64000800007f */
[----:B-1----:R-:W-:Y:S05]  /*7d90*/  @!P0 BRA `(.L_x_182) ;  /* 0xfffffffc00f08947 */ /* 0x002fea000383ffff */
[----:B------:R-:W-:Y:S05]  /*7da0*/  BRA `(.L_x_198) ;  /* 0xfffffff800907947 */ /* 0x000fea000383ffff */
.L_x_183:
[----:B0-----:R0:W1:Y:S02]  /*7db0*/  SYNCS.PHASECHK.TRANS64.TRYWAIT P0, [R6+URZ], R3 ;  /* 0x00000003060075a7 */ /* 0x001064000800017f */
[----:B-1----:R-:W-:Y:S05]  /*7dc0*/  @!P0 NANOSLEEP.SYNCS 0x989680 ;  /* 0x009896800000895d */ /* 0x002fea0003900000 */
[----:B------:R-:W1:Y:S02]  /*7dd0*/  @!P0 SYNCS.PHASECHK.TRANS64 P0, [R6+URZ], R3 ;  /* 0x00000003060085a7 */ /* 0x000e64000800007f */
[----:B-1----:R-:W-:Y:S05]  /*7de0*/  @!P0 BRA `(.L_x_183) ;  /* 0xfffffffc00f08947 */ /* 0x002fea000383ffff */
[----:B------:R-:W-:Y:S05]  /*7df0*/  BRA `(.L_x_199) ;  /* 0xfffffff800a07947 */ /* 0x000fea000383ffff */
.L_x_184:
[----:B0-----:R0:W1:Y:S02]  /*7e00*/  SYNCS.PHASECHK.TRANS64.TRYWAIT P0, [R7+URZ], R4 ;  /* 0x00000004070075a7 */ /* 0x001064000800017f */
[----:B-1----:R-:W-:Y:S05]  /*7e10*/  @!P0 NANOSLEEP.SYNCS 0x989680 ;  /* 0x009896800000895d */ /* 0x002fea0003900000 */
[----:B------:R-:W1:Y:S02]  /*7e20*/  @!P0 SYNCS.PHASECHK.TRANS64 P0, [R7+URZ], R4 ;  /* 0x00000004070085a7 */ /* 0x000e64000800007f */
[----:B-1----:R-:W-:Y:S05]  /*7e30*/  @!P0 BRA `(.L_x_184) ;  /* 0xfffffffc00f08947 */ /* 0x002fea000383ffff */
[----:B------:R-:W-:Y:S05]  /*7e40*/  BRA `(.L_x_200) ;  /* 0xfffffff800b07947 */ /* 0x000fea000383ffff */
.L_x_185:
[----:B-1----:R1:W2:Y:S02]  /*7e50*/  SYNCS.PHASECHK.TRANS64.TRYWAIT P0, [R6+URZ], R3 ;  /* 0x00000003060075a7 */ /* 0x0022a4000800017f */
[----:B--2---:R-:W-:Y:S05]  /*7e60*/  @!P0 NANOSLEEP.SYNCS 0x989680 ;  /* 0x009896800000895d */ /* 0x004fea0003900000 */
[----:B------:R-:W2:Y:S02]  /*7e70*/  @!P0 SYNCS.PHASECHK.TRANS64 P0, [R6+URZ], R3 ;  /* 0x00000003060085a7 */ /* 0x000ea4000800007f */
[----:B--2---:R-:W-:Y:S05]  /*7e80*/  @!P0 BRA `(.L_x_185) ;  /* 0xfffffffc00f08947 */ /* 0x004fea000383ffff */
[----:B------:R-:W-:Y:S05]  /*7e90*/  BRA `(.L_x_201) ;  /* 0xfffffff800b87947 */ /* 0x000fea000383ffff */
.L_x_202:
[----:B------:R-:W-:-:S00]  /*7ea0*/  BRA `(.L_x_202) ;  /* 0xfffffffc00fc7947 */ /* 0x000fc0000383ffff */
[----:B------:R-:W-:-:S00]  /*7eb0*/  NOP ;  /* 0x0000000000007918 */ /* 0x000fc00000000000 */
        /* <DEDUP_REMOVED lines=12> */
.L_x_203:


//--------------------- .nv.global.init           --------------------------
	.section	.nv.global.init,"aw",@progbits
.nv.global.init:
	.type		$str$22,@object
	.size		$str$22,($str$23 - $str$22)
$str$22:
        /*0000*/ 	.byte	0x6b, 0x5f, 0x74, 0x69, 0x6c, 0x65, 0x5f, 0x63, 0x6f, 0x75, 0x6e, 0x74, 0x20, 0x3e, 0x3d, 0x20
        /*0010*/ 	.byte	0x31, 0x00
	.type		$str$23,@object
	.size		$str$23,(__unnamed_1 - $str$23)
$str$23:
        /*0012*/ 	.byte	0x2f, 0x74, 0x6d, 0x70, 0x2f, 0x63, 0x75, 0x74, 0x6c, 0x61, 0x73, 0x73, 0x5f, 0x73, 0x77, 0x65
        /*0022*/ 	.byte	0x65, 0x70, 0x5f, 0x73, 0x72, 0x63, 0x2f, 0x69, 0x6e, 0x63, 0x6c, 0x75, 0x64, 0x65, 0x2f, 0x63
        /*0032*/ 	.byte	0x75, 0x74, 0x6c, 0x61, 0x73, 0x73, 0x2f, 0x67, 0x65, 0x6d, 0x6d, 0x2f, 0x63, 0x6f, 0x6c, 0x6c
        /*0042*/ 	.byte	0x65, 0x63, 0x74, 0x69, 0x76, 0x65, 0x2f, 0x73, 0x6d, 0x39, 0x30, 0x5f, 0x6d, 0x6d, 0x61, 0x5f
        /*0052*/ 	.byte	0x74, 0x6d, 0x61, 0x5f, 0x67, 0x6d, 0x6d, 0x61, 0x5f, 0x73, 0x73, 0x5f, 0x77, 0x61, 0x72, 0x70
        /*0062*/ 	.byte	0x73, 0x70, 0x65, 0x63, 0x69, 0x61, 0x6c, 0x69, 0x7a, 0x65, 0x64, 0x2e, 0x68, 0x70, 0x70, 0x00
	.type		__unnamed_1,@object
	.size		__unnamed_1,(.L_0 - __unnamed_1)
__unnamed_1:
        /*0072*/ 	.byte	0x76, 0x6f, 0x69, 0x64, 0x20, 0x63, 0x75, 0x74, 0x6c, 0x61, 0x73, 0x73, 0x3a, 0x3a, 0x67, 0x65
        /* <DEDUP_REMOVED lines=175> */
.L_0:


//--------------------- .nv.shared._ZN7cutlass13device_kernelINS_4gemm6kernel13GemmUniversalIN4cute5tupleIJiiiiEEENS1_10collective13CollectiveMmaINS1_34MainloopSm90TmaGmmaWarpSpecializedILi7ENS5_IJNS4_1CILi1EEESB_SB_EEENS1_32KernelTmaWarpSpecializedPingpongEEENS5_IJNSA_ILi64EEENSA_ILi128EEESG_EEEfNS5_IJlSB_lEEEfSI_NS4_8TiledMMAINS4_8MMA_AtomIJNS4_4SM904GMMA30MMA_64x128x8_F32TF32TF32_SS_TNILNSM_7ScaleInE1ELSO_1EEEEEENS4_6LayoutISC_NS5_IJNSA_ILi0EEESS_SS_EEEEENS5_IJNS4_10UnderscoreESV_SV_EEEEENS4_13SM90_TMA_LOADENS4_14ComposedLayoutINS4_7SwizzleILi3ELi4ELi3EEENS4_18smem_ptr_flag_bitsILi32EEENSR_INS5_IJNSA_ILi8EEENSA_ILi32EEEEEENS5_IJS15_SB_EEEEEEEvNS4_8identityESY_S19_vS1A_EENS_8epilogue10collective6detail29Sm90TmaWarpSpecializedAdapterINS1D_15DefaultEpilogueIfSI_SI_NS1C_6thread17LinearCombinationIfLi1EffLNS1H_9ScaleType4KindE0ELNS_15FloatRoundStyleE2EfEENS1_15EpilogueDefaultEEEEEvvEEEEvNT_6ParamsE --------------------------
	.section	.nv.shared._ZN7cutlass13device_kernelINS_4gemm6kernel13GemmUniversalIN4cute5tupleIJiiiiEEENS1_10collective13CollectiveMmaINS1_34MainloopSm90TmaGmmaWarpSpecializedILi7ENS5_IJNS4_1CILi1EEESB_SB_EEENS1_32KernelTmaWarpSpecializedPingpongEEENS5_IJNSA_ILi64EEENSA_ILi128EEESG_EEEfNS5_IJlSB_lEEEfSI_NS4_8TiledMMAINS4_8MMA_AtomIJNS4_4SM904GMMA30MMA_64x128x8_F32TF32TF32_SS_TNILNSM_7ScaleInE1ELSO_1EEEEEENS4_6LayoutISC_NS5_IJNSA_ILi0EEESS_SS_EEEEENS5_IJNS4_10UnderscoreESV_SV_EEEEENS4_13SM90_TMA_LOADENS4_14ComposedLayoutINS4_7SwizzleILi3ELi4ELi3EEENS4_18smem_ptr_flag_bitsILi32EEENSR_INS5_IJNSA_ILi8EEENSA_ILi32EEEEEENS5_IJS15_SB_EEEEEEEvNS4_8identityESY_S19_vS1A_EENS_8epilogue10collective6detail29Sm90TmaWarpSpecializedAdapterINS1D_15DefaultEpilogueIfSI_SI_NS1C_6thread17LinearCombinationIfLi1EffLNS1H_9ScaleType4KindE0ELNS_15FloatRoundStyleE2EfEENS1_15EpilogueDefaultEEEEEvvEEEEvNT_6ParamsE,"aw",@nobits
	.sectionflags	@""
	.align	16
	.zero		1024


//--------------------- .nv.shared.reserved.0     --------------------------
	.section	.nv.shared.reserved.0,"aw",@nobits
	.weak		__nv_reservedSMEM_offset_0_alias
	.size		__nv_reservedSMEM_offset_0_alias, 0, 0
	.other		__nv_reservedSMEM_offset_0_alias,@"STO_CUDA_RESERVED_SHARED STV_DEFAULT"
__nv_reservedSMEM_offset_0_alias:
	.zero		0


//--------------------- .nv.global                --------------------------
	.section	.nv.global,"aw",@nobits
.nv.global:
	.type		_ZN40_INTERNAL_4f64b5e5_4_k_cu_b581dda2_199504cute1_E,@object
	.size		_ZN40_INTERNAL_4f64b5e5_4_k_cu_b581dda2_199504cute1_E,(_ZN40_INTERNAL_4f64b5e5_4_k_cu_b581dda2_199504cuda3std3__45__cpo6cbeginE - _ZN40_INTERNAL_4f64b5e5_4_k_cu_b581dda2_199504cute1_E)
_ZN40_INTERNAL_4f64b5e5_4_k_cu_b581dda2_199504cute1_E:
	.zero		1
	.type		_ZN40_INTERNAL_4f64b5e5_4_k_cu_b581dda2_199504cuda3std3__45__cpo6cbeginE,@object
	.size		_ZN40_INTERNAL_4f64b5e5_4_k_cu_b581dda2_199504cuda3std3__45__cpo6cbeginE,(_ZN40_INTERNAL_4f64b5e5_4_k_cu_b581dda2_199504cuda3std3__48in_placeE - _ZN40_INTERNAL_4f64b5e5_4_k_cu_b581dda2_199504cuda3std3__45__cpo6cbeginE)
_ZN40_INTERNAL_4f64b5e5_4_k_cu_b581dda2_199504cuda3std3__45__cpo6cbeginE:
	.zero		1
	.type		_ZN40_INTERNAL_4f64b5e5_4_k_cu_b581dda2_199504cuda3std3__48in_placeE,@object
	.size		_ZN40_INTERNAL_4f64b5e5_4_k_cu_b581dda2_199504cuda3std3__48in_placeE,(_ZN40_INTERNAL_4f64b5e5_4_k_cu_b581dda2_199504cuda3std6ranges3__45__cpo9iter_moveE - _ZN40_INTERNAL_4f64b5e5_4_k_cu_b581dda2_199504cuda3std3__48in_placeE)
_ZN40_INTERNAL_4f64b5e5_4_k_cu_b581dda2_199504cuda3std3__48in_placeE:
	.zero		1
	.type		_ZN40_INTERNAL_4f64b5e5_4_k_cu_b581dda2_199504cuda3std6ranges3__45__cpo9iter_moveE,@object
	.size		_ZN40_INTERNAL_4f64b5e5_4_k_cu_b581dda2_199504cuda3std6ranges3__45__cpo9iter_moveE,(_ZN40_INTERNAL_4f64b5e5_4_k_cu_b581dda2_199504cuda3std3__45__cpo5beginE - _ZN40_INTERNAL_4f64b5e5_4_k_cu_b581dda2_199504cuda3std6ranges3__45__cpo9iter_moveE)
_ZN40_INTERNAL_4f64b5e5_4_k_cu_b581dda2_199504cuda3std6ranges3__45__cpo9iter_moveE:
	.zero		1
	.type		_ZN40_INTERNAL_4f64b5e5_4_k_cu_b581dda2_199504cuda3std3__45__cpo5beginE,@object
	.size		_ZN40_INTERNAL_4f64b5e5_4_k_cu_b581dda2_199504cuda3std3__45__cpo5beginE,(_ZN40_INTERNAL_4f64b5e5_4_k_cu_b581dda2_199504cuda3std3__442_GLOBAL__N__4f64b5e5_4_k_cu_b581dda2_199506ignoreE - _ZN40_INTERNAL_4f64b5e5_4_k_cu_b581dda2_199504cuda3std3__45__cpo5beginE)
_ZN40_INTERNAL_4f64b5e5_4_k_cu_b581dda2_199504cuda3std3__45__cpo5beginE:
	.zero		1
	.type		_ZN40_INTERNAL_4f64b5e5_4_k_cu_b581dda2_199504cuda3std3__442_GLOBAL__N__4f64b5e5_4_k_cu_b581dda2_199506ignoreE,@object
	.size		_ZN40_INTERNAL_4f64b5e5_4_k_cu_b581dda2_199504cuda3std3__442_GLOBAL__N__4f64b5e5_4_k_cu_b581dda2_199506ignoreE,(_ZN40_INTERNAL_4f64b5e5_4_k_cu_b581dda2_199504cute7productE - _ZN40_INTERNAL_4f64b5e5_4_k_cu_b581dda2_199504cuda3std3__442_GLOBAL__N__4f64b5e5_4_k_cu_b581dda2_199506ignoreE)
_ZN40_INTERNAL_4f64b5e5_4_k_cu_b581dda2_199504cuda3std3__442_GLOBAL__N__4f64b5e5_4_k_cu_b581dda2_199506ignoreE:
	.zero		1
	.type		_ZN40_INTERNAL_4f64b5e5_4_k_cu_b581dda2_199504cute7productE,@object
	.size		_ZN40_INTERNAL_4f64b5e5_4_k_cu_b581dda2_199504cute7productE,(_ZN40_INTERNAL_4f64b5e5_4_k_cu_b581dda2_199504cuda3std3__45__cpo3endE - _ZN40_INTERNAL_4f64b5e5_4_k_cu_b581dda2_199504cute7productE)
_ZN40_INTERNAL_4f64b5e5_4_k_cu_b581dda2_199504cute7productE:
	.zero		1
	.type		_ZN40_INTERNAL_4f64b5e5_4_k_cu_b581dda2_199504cuda3std3__45__cpo3endE,@object
	.size		_ZN40_INTERNAL_4f64b5e5_4_k_cu_b581dda2_199504cuda3std3__45__cpo3endE,(_ZN40_INTERNAL_4f64b5e5_4_k_cu_b581dda2_199504cuda3std3__419piecewise_constructE - _ZN40_INTERNAL_4f64b5e5_4_k_cu_b581dda2_199504cuda3std3__45__cpo3endE)
_ZN40_INTERNAL_4f64b5e5_4_k_cu_b581dda2_199504cuda3std3__45__cpo3endE:
	.zero		1
	.type		_ZN40_INTERNAL_4f64b5e5_4_k_cu_b581dda2_199504cuda3std3__419piecewise_constructE,@object
	.size		_ZN40_INTERNAL_4f64b5e5_4_k_cu_b581dda2_199504cuda3std3__419piecewise_constructE,(_ZN40_INTERNAL_4f64b5e5_4_k_cu_b581dda2_199504cuda3std3__45__cpo4cendE - _ZN40_INTERNAL_4f64b5e5_4_k_cu_b581dda2_199504cuda3std3__419piecewise_constructE)
_ZN40_INTERNAL_4f64b5e5_4_k_cu_b581dda2_199504cuda3std3__419piecewise_constructE:
	.zero		1
	.type		_ZN40_INTERNAL_4f64b5e5_4_k_cu_b581dda2_199504cuda3std3__45__cpo4cendE,@object
	.size		_ZN40_INTERNAL_4f64b5e5_4_k_cu_b581dda2_199504cuda3std3__45__cpo4cendE,(_ZN40_INTERNAL_4f64b5e5_4_k_cu_b581dda2_199504cuda3std6ranges3__45__cpo4swapE - _ZN40_INTERNAL_4f64b5e5_4_k_cu_b581dda2_199504cuda3std3__45__cpo4cendE)
_ZN40_INTERNAL_4f64b5e5_4_k_cu_b581dda2_199504cuda3std3__45__cpo4cendE:
	.zero		1
	.type		_ZN40_INTERNAL_4f64b5e5_4_k_cu_b581dda2_199504cuda3std6ranges3__45__cpo4swapE,@object
	.size		_ZN40_INTERNAL_4f64b5e5_4_k_cu_b581dda2_199504cuda3std6ranges3__45__cpo4swapE,(.L_8 - _ZN40_INTERNAL_4f64b5e5_4_k_cu_b581dda2_199504cuda3std6ranges3__45__cpo4swapE)
_ZN40_INTERNAL_4f64b5e5_4_k_cu_b581dda2_199504cuda3std6ranges3__45__cpo4swapE:
	.zero		1
.L_8:


//--------------------- .nv.constant0._ZN7cutlass13device_kernelINS_4gemm6kernel13GemmUniversalIN4cute5tupleIJiiiiEEENS1_10collective13CollectiveMmaINS1_34MainloopSm90TmaGmmaWarpSpecializedILi7ENS5_IJNS4_1CILi1EEESB_SB_EEENS1_32KernelTmaWarpSpecializedPingpongEEENS5_IJNSA_ILi64EEENSA_ILi128EEESG_EEEfNS5_IJlSB_lEEEfSI_NS4_8TiledMMAINS4_8MMA_AtomIJNS4_4SM904GMMA30MMA_64x128x8_F32TF32TF32_SS_TNILNSM_7ScaleInE1ELSO_1EEEEEENS4_6LayoutISC_NS5_IJNSA_ILi0EEESS_SS_EEEEENS5_IJNS4_10UnderscoreESV_SV_EEEEENS4_13SM90_TMA_LOADENS4_14ComposedLayoutINS4_7SwizzleILi3ELi4ELi3EEENS4_18smem_ptr_flag_bitsILi32EEENSR_INS5_IJNSA_ILi8EEENSA_ILi32EEEEEENS5_IJS15_SB_EEEEEEEvNS4_8identityESY_S19_vS1A_EENS_8epilogue10collective6detail29Sm90TmaWarpSpecializedAdapterINS1D_15DefaultEpilogueIfSI_SI_NS1C_6thread17LinearCombinationIfLi1EffLNS1H_9ScaleType4KindE0ELNS_15FloatRoundStyleE2EfEENS1_15EpilogueDefaultEEEEEvvEEEEvNT_6ParamsE --------------------------
	.section	.nv.constant0._ZN7cutlass13device_kernelINS_4gemm6kernel13GemmUniversalIN4cute5tupleIJiiiiEEENS1_10collective13CollectiveMmaINS1_34MainloopSm90TmaGmmaWarpSpecializedILi7ENS5_IJNS4_1CILi1EEESB_SB_EEENS1_32KernelTmaWarpSpecializedPingpongEEENS5_IJNSA_ILi64EEENSA_ILi128EEESG_EEEfNS5_IJlSB_lEEEfSI_NS4_8TiledMMAINS4_8MMA_AtomIJNS4_4SM904GMMA30MMA_64x128x8_F32TF32TF32_SS_TNILNSM_7ScaleInE1ELSO_1EEEEEENS4_6LayoutISC_NS5_IJNSA_ILi0EEESS_SS_EEEEENS5_IJNS4_10UnderscoreESV_SV_EEEEENS4_13SM90_TMA_LOADENS4_14ComposedLayoutINS4_7SwizzleILi3ELi4ELi3EEENS4_18smem_ptr_flag_bitsILi32EEENSR_INS5_IJNSA_ILi8EEENSA_ILi32EEEEEENS5_IJS15_SB_EEEEEEEvNS4_8identityESY_S19_vS1A_EENS_8epilogue10collective6detail29Sm90TmaWarpSpecializedAdapterINS1D_15DefaultEpilogueIfSI_SI_NS1C_6thread17LinearCombinationIfLi1EffLNS1H_9ScaleType4KindE0ELNS_15FloatRoundStyleE2EfEENS1_15EpilogueDefaultEEEEEvvEEEEvNT_6ParamsE,"a",@progbits
	.sectionflags	@""
	.align	4
.nv.constant0._ZN7cutlass13device_kernelINS_4gemm6kernel13GemmUniversalIN4cute5tupleIJiiiiEEENS1_10collective13CollectiveMmaINS1_34MainloopSm90TmaGmmaWarpSpecializedILi7ENS5_IJNS4_1CILi1EEESB_SB_EEENS1_32KernelTmaWarpSpecializedPingpongEEENS5_IJNSA_ILi64EEENSA_ILi128EEESG_EEEfNS5_IJlSB_lEEEfSI_NS4_8TiledMMAINS4_8MMA_AtomIJNS4_4SM904GMMA30MMA_64x128x8_F32TF32TF32_SS_TNILNSM_7ScaleInE1ELSO_1EEEEEENS4_6LayoutISC_NS5_IJNSA_ILi0EEESS_SS_EEEEENS5_IJNS4_10UnderscoreESV_SV_EEEEENS4_13SM90_TMA_LOADENS4_14ComposedLayoutINS4_7SwizzleILi3ELi4ELi3EEENS4_18smem_ptr_flag_bitsILi32EEENSR_INS5_IJNSA_ILi8EEENSA_ILi32EEEEEENS5_IJS15_SB_EEEEEEEvNS4_8identityESY_S19_vS1A_EENS_8epilogue10collective6detail29Sm90TmaWarpSpecializedAdapterINS1D_15DefaultEpilogueIfSI_SI_NS1C_6thread17LinearCombinationIfLi1EffLNS1H_9ScaleType4KindE0ELNS_15FloatRoundStyleE2EfEENS1_15EpilogueDefaultEEEEEvvEEEEvNT_6ParamsE:
	.zero		1664


//--------------------- SYMBOLS --------------------------

	.type		.nv.reservedSmem.offset0,@object
	.size		.nv.reservedSmem.offset0,0x4
	.type		__assertfail,@function
